//
// Generated by NVIDIA NVVM Compiler
//
// Compiler Build ID: CL-36424714
// Cuda compilation tools, release 13.0, V13.0.88
// Based on NVVM 20.0.0
//

.version 9.0
.target sm_100
.address_size 64

	// .globl	_Z13substr_kernelPKfS0_iPf
.func  (.param .b64 func_retval0) __internal_accurate_pow
(
	.param .b64 __internal_accurate_pow_param_0
)
;
// _ZZ13evolve_kernelPKfPfiifffE4s_Un has been demoted

.visible .entry _Z13substr_kernelPKfS0_iPf(
	.param .u64 .ptr .align 1 _Z13substr_kernelPKfS0_iPf_param_0,
	.param .u64 .ptr .align 1 _Z13substr_kernelPKfS0_iPf_param_1,
	.param .u32 _Z13substr_kernelPKfS0_iPf_param_2,
	.param .u64 .ptr .align 1 _Z13substr_kernelPKfS0_iPf_param_3
)
{
	.reg .pred 	%p<20>;
	.reg .b32 	%r<32>;
	.reg .b32 	%f<6>;
	.reg .b64 	%rd<12>;
	.reg .b64 	%fd<18>;

	ld.param.u64 	%rd1, [_Z13substr_kernelPKfS0_iPf_param_0];
	ld.param.u64 	%rd2, [_Z13substr_kernelPKfS0_iPf_param_1];
	ld.param.u32 	%r9, [_Z13substr_kernelPKfS0_iPf_param_2];
	ld.param.u64 	%rd3, [_Z13substr_kernelPKfS0_iPf_param_3];
	mov.u32 	%r10, %tid.x;
	mov.u32 	%r11, %ctaid.x;
	mov.u32 	%r12, %ntid.x;
	mad.lo.s32 	%r13, %r11, %r12, %r10;
	mov.u32 	%r14, %tid.y;
	mov.u32 	%r15, %ctaid.y;
	mov.u32 	%r16, %ntid.y;
	mad.lo.s32 	%r2, %r15, %r16, %r14;
	setp.lt.s32 	%p1, %r13, 1;
	add.s32 	%r3, %r9, -1;
	setp.ge.s32 	%p2, %r13, %r3;
	or.pred  	%p3, %p1, %p2;
	@%p3 bra 	$L__BB0_10;
	setp.eq.s32 	%p4, %r2, 0;
	setp.ge.s32 	%p5, %r2, %r3;
	or.pred  	%p6, %p4, %p5;
	@%p6 bra 	$L__BB0_10;
	mad.lo.s32 	%r4, %r9, %r13, %r2;
	cvta.to.global.u64 	%rd4, %rd1;
	mul.wide.s32 	%rd5, %r4, 4;
	add.s64 	%rd6, %rd4, %rd5;
	ld.global.f32 	%f2, [%rd6];
	cvta.to.global.u64 	%rd7, %rd2;
	add.s64 	%rd8, %rd7, %rd5;
	ld.global.f32 	%f3, [%rd8];
	sub.f32 	%f1, %f2, %f3;
	cvt.f64.f32 	%fd1, %f1;
	{
	.reg .b32 %temp; 
	mov.b64 	{%temp, %r5}, %fd1;
	}
	mov.f64 	%fd9, 0d4000000000000000;
	{
	.reg .b32 %temp; 
	mov.b64 	{%temp, %r17}, %fd9;
	}
	and.b32  	%r7, %r17, 2146435072;
	setp.eq.s32 	%p7, %r7, 1062207488;
	abs.f64 	%fd2, %fd1;
	{ // callseq 0, 0
	.param .b64 param0;
	st.param.f64 	[param0], %fd2;
	.param .b64 retval0;
	call.uni (retval0), 
	__internal_accurate_pow, 
	(
	param0
	);
	ld.param.f64 	%fd10, [retval0];
	} // callseq 0
	setp.lt.s32 	%p8, %r5, 0;
	neg.f64 	%fd12, %fd10;
	selp.f64 	%fd13, %fd12, %fd10, %p7;
	selp.f64 	%fd17, %fd13, %fd10, %p8;
	setp.neu.f32 	%p9, %f1, 0f00000000;
	@%p9 bra 	$L__BB0_4;
	setp.eq.s32 	%p10, %r7, 1062207488;
	selp.b32 	%r18, %r5, 0, %p10;
	setp.lt.s32 	%p11, %r17, 0;
	or.b32  	%r19, %r18, 2146435072;
	selp.b32 	%r20, %r19, %r18, %p11;
	mov.b32 	%r21, 0;
	mov.b64 	%fd17, {%r21, %r20};
$L__BB0_4:
	add.f64 	%fd14, %fd1, 0d4000000000000000;
	{
	.reg .b32 %temp; 
	mov.b64 	{%temp, %r22}, %fd14;
	}
	and.b32  	%r23, %r22, 2146435072;
	setp.ne.s32 	%p12, %r23, 2146435072;
	@%p12 bra 	$L__BB0_9;
	setp.num.f32 	%p13, %f1, %f1;
	@%p13 bra 	$L__BB0_7;
	mov.f64 	%fd15, 0d4000000000000000;
	add.rn.f64 	%fd17, %fd1, %fd15;
	bra.uni 	$L__BB0_9;
$L__BB0_7:
	setp.neu.f64 	%p14, %fd2, 0d7FF0000000000000;
	@%p14 bra 	$L__BB0_9;
	setp.lt.s32 	%p15, %r5, 0;
	setp.eq.s32 	%p16, %r7, 1062207488;
	setp.lt.s32 	%p17, %r17, 0;
	selp.b32 	%r25, 0, 2146435072, %p17;
	and.b32  	%r26, %r17, 2147483647;
	setp.ne.s32 	%p18, %r26, 1071644672;
	or.b32  	%r27, %r25, -2147483648;
	selp.b32 	%r28, %r27, %r25, %p18;
	selp.b32 	%r29, %r28, %r25, %p16;
	selp.b32 	%r30, %r29, %r25, %p15;
	mov.b32 	%r31, 0;
	mov.b64 	%fd17, {%r31, %r30};
$L__BB0_9:
	setp.eq.f32 	%p19, %f1, 0f3F800000;
	cvt.rn.f32.f64 	%f4, %fd17;
	selp.f32 	%f5, 0f3F800000, %f4, %p19;
	cvta.to.global.u64 	%rd9, %rd3;
	add.s64 	%rd11, %rd9, %rd5;
	st.global.f32 	[%rd11], %f5;
$L__BB0_10:
	ret;

}
	// .globl	_Z13evolve_kernelPKfPfiifff
.visible .entry _Z13evolve_kernelPKfPfiifff(
	.param .u64 .ptr .align 1 _Z13evolve_kernelPKfPfiifff_param_0,
	.param .u64 .ptr .align 1 _Z13evolve_kernelPKfPfiifff_param_1,
	.param .u32 _Z13evolve_kernelPKfPfiifff_param_2,
	.param .u32 _Z13evolve_kernelPKfPfiifff_param_3,
	.param .f32 _Z13evolve_kernelPKfPfiifff_param_4,
	.param .f32 _Z13evolve_kernelPKfPfiifff_param_5,
	.param .f32 _Z13evolve_kernelPKfPfiifff_param_6
)
{
	.reg .pred 	%p<28>;
	.reg .b32 	%r<34>;
	.reg .b32 	%f<15>;
	.reg .b64 	%rd<20>;
	.reg .b64 	%fd<18>;
	// demoted variable
	.shared .align 4 .b8 _ZZ13evolve_kernelPKfPfiifffE4s_Un[1296];
	ld.param.u64 	%rd3, [_Z13evolve_kernelPKfPfiifff_param_0];
	ld.param.u64 	%rd2, [_Z13evolve_kernelPKfPfiifff_param_1];
	ld.param.u32 	%r18, [_Z13evolve_kernelPKfPfiifff_param_2];
	ld.param.u32 	%r19, [_Z13evolve_kernelPKfPfiifff_param_3];
	ld.param.f32 	%f1, [_Z13evolve_kernelPKfPfiifff_param_4];
	ld.param.f32 	%f2, [_Z13evolve_kernelPKfPfiifff_param_5];
	ld.param.f32 	%f3, [_Z13evolve_kernelPKfPfiifff_param_6];
	cvta.to.global.u64 	%rd1, %rd3;
	mov.u32 	%r1, %tid.x;
	mov.u32 	%r20, %ctaid.x;
	mov.u32 	%r2, %ntid.x;
	mul.lo.s32 	%r3, %r20, %r2;
	add.s32 	%r4, %r3, %r1;
	mov.u32 	%r5, %tid.y;
	mov.u32 	%r21, %ctaid.y;
	mov.u32 	%r6, %ntid.y;
	mul.lo.s32 	%r7, %r21, %r6;
	add.s32 	%r8, %r7, %r5;
	add.s32 	%r9, %r1, 1;
	add.s32 	%r10, %r5, 1;
	mul.lo.s32 	%r11, %r19, %r4;
	add.s32 	%r12, %r11, %r8;
	mul.wide.s32 	%rd4, %r12, 4;
	add.s64 	%rd5, %rd1, %rd4;
	ld.global.f32 	%f4, [%rd5];
	mad.lo.s32 	%r22, %r1, 18, %r5;
	shl.b32 	%r23, %r22, 2;
	mov.u32 	%r24, _ZZ13evolve_kernelPKfPfiifffE4s_Un;
	add.s32 	%r25, %r23, %r24;
	add.s32 	%r13, %r25, 72;
	st.shared.f32 	[%r25+76], %f4;
	setp.ne.s32 	%p1, %r1, 0;
	setp.eq.s32 	%p2, %r5, 0;
	setp.eq.s32 	%p3, %r4, 0;
	or.pred  	%p4, %p2, %p3;
	shl.b32 	%r26, %r5, 2;
	add.s32 	%r14, %r24, %r26;
	or.pred  	%p5, %p4, %p1;
	@%p5 bra 	$L__BB1_2;
	add.s32 	%r27, %r3, -1;
	mad.lo.s32 	%r28, %r19, %r27, %r8;
	mul.wide.s32 	%rd6, %r28, 4;
	add.s64 	%rd7, %rd1, %rd6;
	ld.global.f32 	%f5, [%rd7];
	st.shared.f32 	[%r14+4], %f5;
$L__BB1_2:
	setp.ne.s32 	%p6, %r9, 16;
	setp.eq.s32 	%p7, %r10, 16;
	add.s32 	%r15, %r18, -1;
	setp.eq.s32 	%p8, %r4, %r15;
	or.pred  	%p9, %p7, %p8;
	or.pred  	%p10, %p9, %p6;
	@%p10 bra 	$L__BB1_4;
	add.s32 	%r29, %r3, %r2;
	mad.lo.s32 	%r30, %r29, %r19, %r8;
	mul.wide.s32 	%rd8, %r30, 4;
	add.s64 	%rd9, %rd1, %rd8;
	ld.global.f32 	%f6, [%rd9];
	st.shared.f32 	[%r14+1228], %f6;
$L__BB1_4:
	setp.eq.s32 	%p11, %r1, 0;
	setp.ne.s32 	%p12, %r5, 0;
	setp.eq.s32 	%p13, %r8, 0;
	or.pred  	%p14, %p11, %p13;
	mad.lo.s32 	%r16, %r9, 72, %r24;
	or.pred  	%p15, %p14, %p12;
	@%p15 bra 	$L__BB1_6;
	cvt.s64.s32 	%rd10, %r11;
	cvt.u64.u32 	%rd11, %r7;
	add.s64 	%rd12, %rd11, %rd10;
	shl.b64 	%rd13, %rd12, 2;
	add.s64 	%rd14, %rd1, %rd13;
	ld.global.f32 	%f7, [%rd14+-4];
	st.shared.f32 	[%r16], %f7;
$L__BB1_6:
	setp.eq.s32 	%p16, %r9, 16;
	setp.ne.s32 	%p17, %r10, 16;
	add.s32 	%r17, %r19, -1;
	setp.eq.s32 	%p18, %r8, %r17;
	or.pred  	%p19, %p16, %p18;
	or.pred  	%p20, %p19, %p17;
	@%p20 bra 	$L__BB1_8;
	add.s32 	%r32, %r7, %r6;
	add.s32 	%r33, %r11, %r32;
	mul.wide.s32 	%rd15, %r33, 4;
	add.s64 	%rd16, %rd1, %rd15;
	ld.global.f32 	%f8, [%rd16];
	st.shared.f32 	[%r16+68], %f8;
$L__BB1_8:
	setp.eq.s32 	%p21, %r8, 0;
	bar.sync 	0;
	setp.lt.s32 	%p22, %r4, 1;
	setp.ge.s32 	%p23, %r4, %r15;
	or.pred  	%p24, %p22, %p23;
	setp.ge.s32 	%p25, %r8, %r17;
	or.pred  	%p26, %p21, %p24;
	or.pred  	%p27, %p26, %p25;
	@%p27 bra 	$L__BB1_10;
	ld.shared.f32 	%f9, [%r13+4];
	ld.shared.f32 	%f10, [%r13+-68];
	ld.shared.f32 	%f11, [%r13];
	ld.shared.f32 	%f12, [%r13+76];
	ld.shared.f32 	%f13, [%r13+8];
	cvt.f64.f32 	%fd1, %f9;
	cvt.f64.f32 	%fd2, %f3;
	cvt.f64.f32 	%fd3, %f10;
	add.f64 	%fd4, %fd1, %fd1;
	sub.f64 	%fd5, %fd3, %fd4;
	cvt.f64.f32 	%fd6, %f12;
	add.f64 	%fd7, %fd5, %fd6;
	cvt.f64.f32 	%fd8, %f1;
	div.rn.f64 	%fd9, %fd7, %fd8;
	cvt.f64.f32 	%fd10, %f11;
	sub.f64 	%fd11, %fd10, %fd4;
	cvt.f64.f32 	%fd12, %f13;
	add.f64 	%fd13, %fd11, %fd12;
	cvt.f64.f32 	%fd14, %f2;
	div.rn.f64 	%fd15, %fd13, %fd14;
	add.f64 	%fd16, %fd9, %fd15;
	fma.rn.f64 	%fd17, %fd16, %fd2, %fd1;
	cvt.rn.f32.f64 	%f14, %fd17;
	cvta.to.global.u64 	%rd17, %rd2;
	add.s64 	%rd19, %rd17, %rd4;
	st.global.f32 	[%rd19], %f14;
$L__BB1_10:
	ret;

}
.func  (.param .b64 func_retval0) __internal_accurate_pow(
	.param .b64 __internal_accurate_pow_param_0
)
{
	.reg .pred 	%p<8>;
	.reg .b32 	%r<49>;
	.reg .b32 	%f<3>;
	.reg .b64 	%fd<109>;

	ld.param.f64 	%fd10, [__internal_accurate_pow_param_0];
	{
	.reg .b32 %temp; 
	mov.b64 	{%temp, %r46}, %fd10;
	}
	{
	.reg .b32 %temp; 
	mov.b64 	{%r45, %temp}, %fd10;
	}
	shr.u32 	%r47, %r46, 20;
	setp.gt.u32 	%p1, %r46, 1048575;
	@%p1 bra 	$L__BB2_2;
	mul.f64 	%fd11, %fd10, 0d4350000000000000;
	{
	.reg .b32 %temp; 
	mov.b64 	{%temp, %r46}, %fd11;
	}
	{
	.reg .b32 %temp; 
	mov.b64 	{%r45, %temp}, %fd11;
	}
	shr.u32 	%r16, %r46, 20;
	add.s32 	%r47, %r16, -54;
$L__BB2_2:
	add.s32 	%r48, %r47, -1023;
	and.b32  	%r17, %r46, -2146435073;
	or.b32  	%r18, %r17, 1072693248;
	mov.b64 	%fd107, {%r45, %r18};
	setp.lt.u32 	%p2, %r18, 1073127583;
	@%p2 bra 	$L__BB2_4;
	{
	.reg .b32 %temp; 
	mov.b64 	{%r19, %temp}, %fd107;
	}
	{
	.reg .b32 %temp; 
	mov.b64 	{%temp, %r20}, %fd107;
	}
	add.s32 	%r21, %r20, -1048576;
	mov.b64 	%fd107, {%r19, %r21};
	add.s32 	%r48, %r47, -1022;
$L__BB2_4:
	add.f64 	%fd12, %fd107, 0dBFF0000000000000;
	add.f64 	%fd13, %fd107, 0d3FF0000000000000;
	rcp.approx.ftz.f64 	%fd14, %fd13;
	neg.f64 	%fd15, %fd13;
	fma.rn.f64 	%fd16, %fd15, %fd14, 0d3FF0000000000000;
	fma.rn.f64 	%fd17, %fd16, %fd16, %fd16;
	fma.rn.f64 	%fd18, %fd17, %fd14, %fd14;
	mul.f64 	%fd19, %fd12, %fd18;
	fma.rn.f64 	%fd20, %fd12, %fd18, %fd19;
	mul.f64 	%fd21, %fd20, %fd20;
	fma.rn.f64 	%fd22, %fd21, 0d3EB0F5FF7D2CAFE2, 0d3ED0F5D241AD3B5A;
	fma.rn.f64 	%fd23, %fd22, %fd21, 0d3EF3B20A75488A3F;
	fma.rn.f64 	%fd24, %fd23, %fd21, 0d3F1745CDE4FAECD5;
	fma.rn.f64 	%fd25, %fd24, %fd21, 0d3F3C71C7258A578B;
	fma.rn.f64 	%fd26, %fd25, %fd21, 0d3F6249249242B910;
	fma.rn.f64 	%fd27, %fd26, %fd21, 0d3F89999999999DFB;
	sub.f64 	%fd28, %fd12, %fd20;
	add.f64 	%fd29, %fd28, %fd28;
	neg.f64 	%fd30, %fd20;
	fma.rn.f64 	%fd31, %fd30, %fd12, %fd29;
	mul.f64 	%fd32, %fd18, %fd31;
	fma.rn.f64 	%fd33, %fd21, %fd27, 0d3FB5555555555555;
	mov.f64 	%fd34, 0d3FB5555555555555;
	sub.f64 	%fd35, %fd34, %fd33;
	fma.rn.f64 	%fd36, %fd21, %fd27, %fd35;
	add.f64 	%fd37, %fd36, 0dBC46A4CB00B9E7B0;
	add.f64 	%fd38, %fd33, %fd37;
	sub.f64 	%fd39, %fd33, %fd38;
	add.f64 	%fd40, %fd37, %fd39;
	mul.rn.f64 	%fd41, %fd20, %fd20;
	neg.f64 	%fd42, %fd41;
	fma.rn.f64 	%fd43, %fd20, %fd20, %fd42;
	{
	.reg .b32 %temp; 
	mov.b64 	{%r22, %temp}, %fd32;
	}
	{
	.reg .b32 %temp; 
	mov.b64 	{%temp, %r23}, %fd32;
	}
	add.s32 	%r24, %r23, 1048576;
	mov.b64 	%fd44, {%r22, %r24};
	fma.rn.f64 	%fd45, %fd20, %fd44, %fd43;
	mul.rn.f64 	%fd46, %fd41, %fd20;
	neg.f64 	%fd47, %fd46;
	fma.rn.f64 	%fd48, %fd41, %fd20, %fd47;
	fma.rn.f64 	%fd49, %fd41, %fd32, %fd48;
	fma.rn.f64 	%fd50, %fd45, %fd20, %fd49;
	mul.rn.f64 	%fd51, %fd38, %fd46;
	neg.f64 	%fd52, %fd51;
	fma.rn.f64 	%fd53, %fd38, %fd46, %fd52;
	fma.rn.f64 	%fd54, %fd38, %fd50, %fd53;
	fma.rn.f64 	%fd55, %fd40, %fd46, %fd54;
	add.f64 	%fd56, %fd51, %fd55;
	sub.f64 	%fd57, %fd51, %fd56;
	add.f64 	%fd58, %fd55, %fd57;
	add.f64 	%fd59, %fd20, %fd56;
	sub.f64 	%fd60, %fd20, %fd59;
	add.f64 	%fd61, %fd56, %fd60;
	add.f64 	%fd62, %fd58, %fd61;
	add.f64 	%fd63, %fd32, %fd62;
	add.f64 	%fd64, %fd59, %fd63;
	sub.f64 	%fd65, %fd59, %fd64;
	add.f64 	%fd66, %fd63, %fd65;
	xor.b32  	%r25, %r48, -2147483648;
	mov.b32 	%r26, 1127219200;
	mov.b64 	%fd67, {%r25, %r26};
	mov.b32 	%r27, -2147483648;
	mov.b64 	%fd68, {%r27, %r26};
	sub.f64 	%fd69, %fd67, %fd68;
	fma.rn.f64 	%fd70, %fd69, 0d3FE62E42FEFA39EF, %fd64;
	fma.rn.f64 	%fd71, %fd69, 0dBFE62E42FEFA39EF, %fd70;
	sub.f64 	%fd72, %fd71, %fd64;
	sub.f64 	%fd73, %fd66, %fd72;
	fma.rn.f64 	%fd74, %fd69, 0d3C7ABC9E3B39803F, %fd73;
	add.f64 	%fd75, %fd70, %fd74;
	sub.f64 	%fd76, %fd70, %fd75;
	add.f64 	%fd77, %fd74, %fd76;
	mov.f64 	%fd78, 0d4000000000000000;
	{
	.reg .b32 %temp; 
	mov.b64 	{%temp, %r28}, %fd78;
	}
	{
	.reg .b32 %temp; 
	mov.b64 	{%r29, %temp}, %fd78;
	}
	shl.b32 	%r30, %r28, 1;
	setp.gt.u32 	%p3, %r30, -33554433;
	and.b32  	%r31, %r28, -15728641;
	selp.b32 	%r32, %r31, %r28, %p3;
	mov.b64 	%fd79, {%r29, %r32};
	mul.rn.f64 	%fd80, %fd75, %fd79;
	neg.f64 	%fd81, %fd80;
	fma.rn.f64 	%fd82, %fd75, %fd79, %fd81;
	fma.rn.f64 	%fd83, %fd77, %fd79, %fd82;
	add.f64 	%fd4, %fd80, %fd83;
	sub.f64 	%fd84, %fd80, %fd4;
	add.f64 	%fd5, %fd83, %fd84;
	fma.rn.f64 	%fd85, %fd4, 0d3FF71547652B82FE, 0d4338000000000000;
	{
	.reg .b32 %temp; 
	mov.b64 	{%r13, %temp}, %fd85;
	}
	mov.f64 	%fd86, 0dC338000000000000;
	add.rn.f64 	%fd87, %fd85, %fd86;
	fma.rn.f64 	%fd88, %fd87, 0dBFE62E42FEFA39EF, %fd4;
	fma.rn.f64 	%fd89, %fd87, 0dBC7ABC9E3B39803F, %fd88;
	fma.rn.f64 	%fd90, %fd89, 0d3E5ADE1569CE2BDF, 0d3E928AF3FCA213EA;
	fma.rn.f64 	%fd91, %fd90, %fd89, 0d3EC71DEE62401315;
	fma.rn.f64 	%fd92, %fd91, %fd89, 0d3EFA01997C89EB71;
	fma.rn.f64 	%fd93, %fd92, %fd89, 0d3F2A01A014761F65;
	fma.rn.f64 	%fd94, %fd93, %fd89, 0d3F56C16C1852B7AF;
	fma.rn.f64 	%fd95, %fd94, %fd89, 0d3F81111111122322;
	fma.rn.f64 	%fd96, %fd95, %fd89, 0d3FA55555555502A1;
	fma.rn.f64 	%fd97, %fd96, %fd89, 0d3FC5555555555511;
	fma.rn.f64 	%fd98, %fd97, %fd89, 0d3FE000000000000B;
	fma.rn.f64 	%fd99, %fd98, %fd89, 0d3FF0000000000000;
	fma.rn.f64 	%fd100, %fd99, %fd89, 0d3FF0000000000000;
	{
	.reg .b32 %temp; 
	mov.b64 	{%r14, %temp}, %fd100;
	}
	{
	.reg .b32 %temp; 
	mov.b64 	{%temp, %r15}, %fd100;
	}
	shl.b32 	%r33, %r13, 20;
	add.s32 	%r34, %r33, %r15;
	mov.b64 	%fd108, {%r14, %r34};
	{
	.reg .b32 %temp; 
	mov.b64 	{%temp, %r35}, %fd4;
	}
	mov.b32 	%f2, %r35;
	abs.f32 	%f1, %f2;
	setp.lt.f32 	%p4, %f1, 0f4086232B;
	@%p4 bra 	$L__BB2_7;
	setp.lt.f64 	%p5, %fd4, 0d0000000000000000;
	add.f64 	%fd101, %fd4, 0d7FF0000000000000;
	selp.f64 	%fd108, 0d0000000000000000, %fd101, %p5;
	setp.geu.f32 	%p6, %f1, 0f40874800;
	@%p6 bra 	$L__BB2_7;
	shr.u32 	%r36, %r13, 31;
	add.s32 	%r37, %r13, %r36;
	shr.s32 	%r38, %r37, 1;
	shl.b32 	%r39, %r38, 20;
	add.s32 	%r40, %r15, %r39;
	mov.b64 	%fd102, {%r14, %r40};
	sub.s32 	%r41, %r13, %r38;
	shl.b32 	%r42, %r41, 20;
	add.s32 	%r43, %r42, 1072693248;
	mov.b32 	%r44, 0;
	mov.b64 	%fd103, {%r44, %r43};
	mul.f64 	%fd108, %fd103, %fd102;
$L__BB2_7:
	abs.f64 	%fd104, %fd108;
	setp.eq.f64 	%p7, %fd104, 0d7FF0000000000000;
	fma.rn.f64 	%fd105, %fd108, %fd5, %fd108;
	selp.f64 	%fd106, %fd108, %fd105, %p7;
	st.param.f64 	[func_retval0], %fd106;
	ret;

}


// ===== COMPILED SASS (sm_100) =====

	.target	sm_100

	.elftype	@"ET_EXEC"


//--------------------- .note.nv.tkinfo           --------------------------
	.section	.note.nv.tkinfo,"",@"SHT_NOTE"
	.sectionflags	@"SHF_NOTE_NV_TKINFO"
	.tkinfo
        /*0018*/ 	.word	0x00000002
        /*0030*/ 	.string	""
        /*0030*/ 	.string	"ptxas"
        /*0030*/ 	.string	"Cuda compilation tools, release 13.0, V13.0.88"
        /*0030*/ 	.string	"Build cuda_13.0.r13.0/compiler.36424714_0"
        /*0030*/ 	.string	"-arch sm_100 -m 64 "



//--------------------- .note.nv.cuinfo           --------------------------
	.section	.note.nv.cuinfo,"",@"SHT_NOTE"
	.sectionflags	@"SHF_NOTE_NV_CUINFO"
        /*0018*/ 	.short	0x0002
        /*001a*/ 	.short	0x0064
        /*001c*/ 	.short	0x0082
	.zero		2


//--------------------- .nv.info                  --------------------------
	.section	.nv.info,"",@"SHT_CUDA_INFO"
	.align	4


	//----- nvinfo : EIATTR_REGCOUNT
	.align		4
        /*0000*/ 	.byte	0x04, 0x2f
        /*0002*/ 	.short	(.L_1 - .L_0)
	.align		4
.L_0:
        /*0004*/ 	.word	index@(_Z13substr_kernelPKfS0_iPf)
        /*0008*/ 	.word	0x0000001e


	//----- nvinfo : EIATTR_FRAME_SIZE
	.align		4
.L_1:
        /*000c*/ 	.byte	0x04, 0x11
        /*000e*/ 	.short	(.L_3 - .L_2)
	.align		4
.L_2:
        /*0010*/ 	.word	index@($_Z13substr_kernelPKfS0_iPf$__internal_accurate_pow)
        /*0014*/ 	.word	0x00000000


	//----- nvinfo : EIATTR_FRAME_SIZE
	.align		4
.L_3:
        /*0018*/ 	.byte	0x04, 0x11
        /*001a*/ 	.short	(.L_5 - .L_4)
	.align		4
.L_4:
        /*001c*/ 	.word	index@(_Z13substr_kernelPKfS0_iPf)
        /*0020*/ 	.word	0x00000000


	//----- nvinfo : EIATTR_REGCOUNT
	.align		4
.L_5:
        /*0024*/ 	.byte	0x04, 0x2f
        /*0026*/ 	.short	(.L_7 - .L_6)
	.align		4
.L_6:
        /*0028*/ 	.word	index@(_Z13evolve_kernelPKfPfiifff)
        /*002c*/ 	.word	0x00000020


	//----- nvinfo : EIATTR_FRAME_SIZE
	.align		4
.L_7:
        /*0030*/ 	.byte	0x04, 0x11
        /*0032*/ 	.short	(.L_9 - .L_8)
	.align		4
.L_8:
        /*0034*/ 	.word	index@($__internal_0_$__cuda_sm20_div_rn_f64_full)
        /*0038*/ 	.word	0x00000000


	//----- nvinfo : EIATTR_FRAME_SIZE
	.align		4
.L_9:
        /*003c*/ 	.byte	0x04, 0x11
        /*003e*/ 	.short	(.L_11 - .L_10)
	.align		4
.L_10:
        /*0040*/ 	.word	index@(_Z13evolve_kernelPKfPfiifff)
        /*0044*/ 	.word	0x00000000


	//----- nvinfo : EIATTR_MIN_STACK_SIZE
	.align		4
.L_11:
        /*0048*/ 	.byte	0x04, 0x12
        /*004a*/ 	.short	(.L_13 - .L_12)
	.align		4
.L_12:
        /*004c*/ 	.word	index@(_Z13evolve_kernelPKfPfiifff)
        /*0050*/ 	.word	0x00000000


	//----- nvinfo : EIATTR_MIN_STACK_SIZE
	.align		4
.L_13:
        /*0054*/ 	.byte	0x04, 0x12
        /*0056*/ 	.short	(.L_15 - .L_14)
	.align		4
.L_14:
        /*0058*/ 	.word	index@(_Z13substr_kernelPKfS0_iPf)
        /*005c*/ 	.word	0x00000000
.L_15:


//--------------------- .nv.compat                --------------------------
	.section	.nv.compat,"",@"SHT_CUDA_COMPAT_INFO"
	.align	4
        /*0000*/ 	.byte	0x02, 0x09, 0x00, 0x00, 0x02, 0x02, 0x01, 0x00, 0x02, 0x05, 0x05, 0x00, 0x03, 0x07, 0x01, 0x01
        /*0010*/ 	.byte	0x02, 0x03, 0x00, 0x00, 0x02, 0x06, 0x01, 0x00, 0x04, 0x0b, 0x08, 0x00, 0x01, 0x00, 0x00, 0x00
        /*0020*/ 	.byte	0x00, 0x00, 0x00, 0x00


//--------------------- .nv.info._Z13evolve_kernelPKfPfiifff --------------------------
	.section	.nv.info._Z13evolve_kernelPKfPfiifff,"",@"SHT_CUDA_INFO"
	.sectionflags	@""
	.align	4


	//----- nvinfo : EIATTR_CUDA_API_VERSION
	.align		4
        /*0000*/ 	.byte	0x04, 0x37
        /*0002*/ 	.short	(.L_17 - .L_16)
.L_16:
        /*0004*/ 	.word	0x00000082


	//----- nvinfo : EIATTR_KPARAM_INFO
	.align		4
.L_17:
        /*0008*/ 	.byte	0x04, 0x17
        /*000a*/ 	.short	(.L_19 - .L_18)
.L_18:
        /*000c*/ 	.word	0x00000000
        /*0010*/ 	.short	0x0006
        /*0012*/ 	.short	0x0020
        /*0014*/ 	.byte	0x00, 0xf0, 0x11, 0x00


	//----- nvinfo : EIATTR_KPARAM_INFO
	.align		4
.L_19:
        /*0018*/ 	.byte	0x04, 0x17
        /*001a*/ 	.short	(.L_21 - .L_20)
.L_20:
        /*001c*/ 	.word	0x00000000
        /*0020*/ 	.short	0x0005
        /*0022*/ 	.short	0x001c
        /*0024*/ 	.byte	0x00, 0xf0, 0x11, 0x00


	//----- nvinfo : EIATTR_KPARAM_INFO
	.align		4
.L_21:
        /*0028*/ 	.byte	0x04, 0x17
        /*002a*/ 	.short	(.L_23 - .L_22)
.L_22:
        /*002c*/ 	.word	0x00000000
        /*0030*/ 	.short	0x0004
        /*0032*/ 	.short	0x0018
        /*0034*/ 	.byte	0x00, 0xf0, 0x11, 0x00


	//----- nvinfo : EIATTR_KPARAM_INFO
	.align		4
.L_23:
        /*0038*/ 	.byte	0x04, 0x17
        /*003a*/ 	.short	(.L_25 - .L_24)
.L_24:
        /*003c*/ 	.word	0x00000000
        /*0040*/ 	.short	0x0003
        /*0042*/ 	.short	0x0014
        /*0044*/ 	.byte	0x00, 0xf0, 0x11, 0x00


	//----- nvinfo : EIATTR_KPARAM_INFO
	.align		4
.L_25:
        /*0048*/ 	.byte	0x04, 0x17
        /*004a*/ 	.short	(.L_27 - .L_26)
.L_26:
        /*004c*/ 	.word	0x00000000
        /*0050*/ 	.short	0x0002
        /*0052*/ 	.short	0x0010
        /*0054*/ 	.byte	0x00, 0xf0, 0x11, 0x00


	//----- nvinfo : EIATTR_KPARAM_INFO
	.align		4
.L_27:
        /*0058*/ 	.byte	0x04, 0x17
        /*005a*/ 	.short	(.L_29 - .L_28)
.L_28:
        /*005c*/ 	.word	0x00000000
        /*0060*/ 	.short	0x0001
        /*0062*/ 	.short	0x0008
        /*0064*/ 	.byte	0x00, 0xf5, 0x21, 0x00


	//----- nvinfo : EIATTR_KPARAM_INFO
	.align		4
.L_29:
        /*0068*/ 	.byte	0x04, 0x17
        /*006a*/ 	.short	(.L_31 - .L_30)
.L_30:
        /*006c*/ 	.word	0x00000000
        /*0070*/ 	.short	0x0000
        /*0072*/ 	.short	0x0000
        /*0074*/ 	.byte	0x00, 0xf5, 0x21, 0x00


	//----- nvinfo : EIATTR_SPARSE_MMA_MASK
	.align		4
.L_31:
        /*0078*/ 	.byte	0x03, 0x50
        /*007a*/ 	.short	0x0000


	//----- nvinfo : EIATTR_MAXREG_COUNT
	.align		4
        /*007c*/ 	.byte	0x03, 0x1b
        /*007e*/ 	.short	0x00ff


	//----- nvinfo : EIATTR_NUM_BARRIERS
	.align		4
        /*0080*/ 	.byte	0x02, 0x4c
        /*0082*/ 	.byte	0x01
	.zero		1


	//----- nvinfo : EIATTR_MERCURY_ISA_VERSION
	.align		4
        /*0084*/ 	.byte	0x03, 0x5f
        /*0086*/ 	.short	0x0101


	//----- nvinfo : EIATTR_VRC_CTA_INIT_COUNT
	.align		4
        /*0088*/ 	.byte	0x02, 0x4a
	.zero		1
	.zero		1


	//----- nvinfo : EIATTR_EXIT_INSTR_OFFSETS
	.align		4
        /*008c*/ 	.byte	0x04, 0x1c
        /*008e*/ 	.short	(.L_33 - .L_32)


	//   ....[0]....
.L_32:
        /*0090*/ 	.word	0x00000450


	//   ....[1]....
        /*0094*/ 	.word	0x000008d0


	//----- nvinfo : EIATTR_CRS_STACK_SIZE
	.align		4
.L_33:
        /*0098*/ 	.byte	0x04, 0x1e
        /*009a*/ 	.short	(.L_35 - .L_34)
.L_34:
        /*009c*/ 	.word	0x00000000


	//----- nvinfo : EIATTR_CBANK_PARAM_SIZE
	.align		4
.L_35:
        /*00a0*/ 	.byte	0x03, 0x19
        /*00a2*/ 	.short	0x0024


	//----- nvinfo : EIATTR_PARAM_CBANK
	.align		4
        /*00a4*/ 	.byte	0x04, 0x0a
        /*00a6*/ 	.short	(.L_37 - .L_36)
	.align		4
.L_36:
        /*00a8*/ 	.word	index@(.nv.constant0._Z13evolve_kernelPKfPfiifff)
        /*00ac*/ 	.short	0x0380
        /*00ae*/ 	.short	0x0024


	//----- nvinfo : EIATTR_SW_WAR
	.align		4
.L_37:
        /*00b0*/ 	.byte	0x04, 0x36
        /*00b2*/ 	.short	(.L_39 - .L_38)
.L_38:
        /*00b4*/ 	.word	0x00000008
.L_39:


//--------------------- .nv.info._Z13substr_kernelPKfS0_iPf --------------------------
	.section	.nv.info._Z13substr_kernelPKfS0_iPf,"",@"SHT_CUDA_INFO"
	.sectionflags	@""
	.align	4


	//----- nvinfo : EIATTR_CUDA_API_VERSION
	.align		4
        /*0000*/ 	.byte	0x04, 0x37
        /*0002*/ 	.short	(.L_41 - .L_40)
.L_40:
        /*0004*/ 	.word	0x00000082


	//----- nvinfo : EIATTR_KPARAM_INFO
	.align		4
.L_41:
        /*0008*/ 	.byte	0x04, 0x17
        /*000a*/ 	.short	(.L_43 - .L_42)
.L_42:
        /*000c*/ 	.word	0x00000000
        /*0010*/ 	.short	0x0003
        /*0012*/ 	.short	0x0018
        /*0014*/ 	.byte	0x00, 0xf5, 0x21, 0x00


	//----- nvinfo : EIATTR_KPARAM_INFO
	.align		4
.L_43:
        /*0018*/ 	.byte	0x04, 0x17
        /*001a*/ 	.short	(.L_45 - .L_44)
.L_44:
        /*001c*/ 	.word	0x00000000
        /*0020*/ 	.short	0x0002
        /*0022*/ 	.short	0x0010
        /*0024*/ 	.byte	0x00, 0xf0, 0x11, 0x00


	//----- nvinfo : EIATTR_KPARAM_INFO
	.align		4
.L_45:
        /*0028*/ 	.byte	0x04, 0x17
        /*002a*/ 	.short	(.L_47 - .L_46)
.L_46:
        /*002c*/ 	.word	0x00000000
        /*0030*/ 	.short	0x0001
        /*0032*/ 	.short	0x0008
        /*0034*/ 	.byte	0x00, 0xf5, 0x21, 0x00


	//----- nvinfo : EIATTR_KPARAM_INFO
	.align		4
.L_47:
        /*0038*/ 	.byte	0x04, 0x17
        /*003a*/ 	.short	(.L_49 - .L_48)
.L_48:
        /*003c*/ 	.word	0x00000000
        /*0040*/ 	.short	0x0000
        /*0042*/ 	.short	0x0000
        /*0044*/ 	.byte	0x00, 0xf5, 0x21, 0x00


	//----- nvinfo : EIATTR_SPARSE_MMA_MASK
	.align		4
.L_49:
        /*0048*/ 	.byte	0x03, 0x50
        /*004a*/ 	.short	0x0000


	//----- nvinfo : EIATTR_MAXREG_COUNT
	.align		4
        /*004c*/ 	.byte	0x03, 0x1b
        /*004e*/ 	.short	0x00ff


	//----- nvinfo : EIATTR_MERCURY_ISA_VERSION
	.align		4
        /*0050*/ 	.byte	0x03, 0x5f
        /*0052*/ 	.short	0x0101


	//----- nvinfo : EIATTR_VRC_CTA_INIT_COUNT
	.align		4
        /*0054*/ 	.byte	0x02, 0x4a
	.zero		1
	.zero		1


	//----- nvinfo : EIATTR_EXIT_INSTR_OFFSETS
	.align		4
        /*0058*/ 	.byte	0x04, 0x1c
        /*005a*/ 	.short	(.L_51 - .L_50)


	//   ....[0]....
.L_50:
        /*005c*/ 	.word	0x000000d0


	//   ....[1]....
        /*0060*/ 	.word	0x00000100


	//   ....[2]....
        /*0064*/ 	.word	0x00000350


	//----- nvinfo : EIATTR_CRS_STACK_SIZE
	.align		4
.L_51:
        /*0068*/ 	.byte	0x04, 0x1e
        /*006a*/ 	.short	(.L_53 - .L_52)
.L_52:
        /*006c*/ 	.word	0x00000000


	//----- nvinfo : EIATTR_CBANK_PARAM_SIZE
	.align		4
.L_53:
        /*0070*/ 	.byte	0x03, 0x19
        /*0072*/ 	.short	0x0020


	//----- nvinfo : EIATTR_PARAM_CBANK
	.align		4
        /*0074*/ 	.byte	0x04, 0x0a
        /*0076*/ 	.short	(.L_55 - .L_54)
	.align		4
.L_54:
        /*0078*/ 	.word	index@(.nv.constant0._Z13substr_kernelPKfS0_iPf)
        /*007c*/ 	.short	0x0380
        /*007e*/ 	.short	0x0020


	//----- nvinfo : EIATTR_SW_WAR
	.align		4
.L_55:
        /*0080*/ 	.byte	0x04, 0x36
        /*0082*/ 	.short	(.L_57 - .L_56)
.L_56:
        /*0084*/ 	.word	0x00000008
.L_57:


//--------------------- .nv.callgraph             --------------------------
	.section	.nv.callgraph,"",@"SHT_CUDA_CALLGRAPH"
	.align	4
	.sectionentsize	8
	.align		4
        /*0000*/ 	.word	0x00000000
	.align		4
        /*0004*/ 	.word	0xffffffff
	.align		4
        /*0008*/ 	.word	0x00000000
	.align		4
        /*000c*/ 	.word	0xfffffffe
	.align		4
        /*0010*/ 	.word	0x00000000
	.align		4
        /*0014*/ 	.word	0xfffffffd
	.align		4
        /*0018*/ 	.word	0x00000000
	.align		4
        /*001c*/ 	.word	0xfffffffc


//--------------------- .text._Z13evolve_kernelPKfPfiifff --------------------------
	.section	.text._Z13evolve_kernelPKfPfiifff,"ax",@progbits
	.align	128
        .global         _Z13evolve_kernelPKfPfiifff
        .type           _Z13evolve_kernelPKfPfiifff,@function
        .size           _Z13evolve_kernelPKfPfiifff,(.L_x_15 - _Z13evolve_kernelPKfPfiifff)
        .other          _Z13evolve_kernelPKfPfiifff,@"STO_CUDA_ENTRY STV_DEFAULT"
_Z13evolve_kernelPKfPfiifff:
.text._Z13evolve_kernelPKfPfiifff:
[----:B------:R-:W-:Y:S01]  /*0000*/  LDC R1, c[0x0][0x37c] ;  /* 0x0000df00ff017b82 */ /* 0x000fe20000000800 */
[----:B------:R-:W0:Y:S07]  /*0010*/  S2R R9, SR_TID.Y ;  /* 0x0000000000097919 */ /* 0x000e2e0000002200 */
[----:B------:R-:W1:Y:S01]  /*0020*/  LDC R14, c[0x0][0x360] ;  /* 0x0000d800ff0e7b82 */ /* 0x000e620000000800 */
[----:B------:R-:W2:Y:S01]  /*0030*/  LDCU UR4, c[0x0][0x390] ;  /* 0x00007200ff0477ac */ /* 0x000ea20008000800 */
[----:B------:R-:W3:Y:S01]  /*0040*/  S2R R6, SR_TID.X ;  /* 0x0000000000067919 */ /* 0x000ee20000002100 */
[----:B------:R-:W4:Y:S05]  /*0050*/  LDCU UR8, c[0x0][0x394] ;  /* 0x00007280ff0877ac */ /* 0x000f2a0008000800 */
[----:B------:R-:W5:Y:S08]  /*0060*/  S2UR UR6, SR_CTAID.Y ;  /* 0x00000000000679c3 */ /* 0x000f700000002600 */
[----:B------:R-:W5:Y:S01]  /*0070*/  LDC R21, c[0x0][0x364] ;  /* 0x0000d900ff157b82 */ /* 0x000f620000000800 */
[----:B--2---:R-:W-:-:S07]  /*0080*/  UIADD3 UR4, UPT, UPT, UR4, -0x1, URZ ;  /* 0xffffffff04047890 */ /* 0x004fce000fffe0ff */
[----:B------:R-:W1:Y:S01]  /*0090*/  S2UR UR5, SR_CTAID.X ;  /* 0x00000000000579c3 */ /* 0x000e620000002500 */
[----:B0-----:R-:W-:-:S07]  /*00a0*/  VIADD R0, R9, 0x1 ;  /* 0x0000000109007836 */ /* 0x001fce0000000000 */
[----:B------:R-:W0:Y:S01]  /*00b0*/  LDC.64 R4, c[0x0][0x380] ;  /* 0x0000e000ff047b82 */ /* 0x000e220000000a00 */
[----:B---3--:R-:W-:Y:S02]  /*00c0*/  VIADD R8, R6, 0x1 ;  /* 0x0000000106087836 */ /* 0x008fe40000000000 */
[----:B-----5:R-:W-:Y:S01]  /*00d0*/  IMAD R10, R21, UR6, RZ ;  /* 0x00000006150a7c24 */ /* 0x020fe2000f8e02ff */
[----:B------:R-:W2:Y:S03]  /*00e0*/  LDCU.64 UR6, c[0x0][0x358] ;  /* 0x00006b00ff0677ac */ /* 0x000ea60008000a00 */
[----:B------:R-:W-:Y:S02]  /*00f0*/  IMAD.IADD R7, R10, 0x1, R9 ;  /* 0x000000010a077824 */ /* 0x000fe400078e0209 */
[----:B-1----:R-:W-:-:S03]  /*0100*/  IMAD R11, R14, UR5, RZ ;  /* 0x000000050e0b7c24 */ /* 0x002fc6000f8e02ff */
[----:B------:R-:W-:Y:S01]  /*0110*/  ISETP.NE.AND P1, PT, R7, RZ, PT ;  /* 0x000000ff0700720c */ /* 0x000fe20003f25270 */
[----:B----4-:R-:W-:Y:S01]  /*0120*/  UIADD3 UR5, UPT, UPT, UR8, -0x1, URZ ;  /* 0xffffffff08057890 */ /* 0x010fe2000fffe0ff */
[----:B------:R-:W-:Y:S02]  /*0130*/  IMAD.IADD R17, R11, 0x1, R6 ;  /* 0x000000010b117824 */ /* 0x000fe400078e0206 */
[----:B------:R-:W-:-:S03]  /*0140*/  ISETP.EQ.OR P1, PT, R6, RZ, !P1 ;  /* 0x000000ff0600720c */ /* 0x000fc60004f22670 */
[----:B------:R-:W-:Y:S01]  /*0150*/  ISETP.NE.AND P3, PT, R7, UR5, PT ;  /* 0x0000000507007c0c */ /* 0x000fe2000bf65270 */
[----:B------:R-:W-:Y:S01]  /*0160*/  IMAD R13, R17, UR8, RZ ;  /* 0x00000008110d7c24 */ /* 0x000fe2000f8e02ff */
[----:B------:R-:W-:Y:S02]  /*0170*/  ISETP.NE.OR P1, PT, R9, RZ, P1 ;  /* 0x000000ff0900720c */ /* 0x000fe40000f25670 */
[C---:B------:R-:W-:Y:S02]  /*0180*/  ISETP.NE.AND P0, PT, R17.reuse, RZ, PT ;  /* 0x000000ff1100720c */ /* 0x040fe40003f05270 */
[----:B------:R-:W-:Y:S02]  /*0190*/  ISETP.NE.AND P2, PT, R17, UR4, PT ;  /* 0x0000000411007c0c */ /* 0x000fe4000bf45270 */
[----:B------:R-:W-:Y:S02]  /*01a0*/  ISETP.EQ.OR P0, PT, R9, RZ, !P0 ;  /* 0x000000ff0900720c */ /* 0x000fe40004702670 */
[----:B------:R-:W-:-:S02]  /*01b0*/  ISETP.EQ.OR P2, PT, R0, 0x10, !P2 ;  /* 0x000000100000780c */ /* 0x000fc40005742670 */
[----:B------:R-:W-:Y:S02]  /*01c0*/  ISETP.EQ.OR P3, PT, R8, 0x10, !P3 ;  /* 0x000000100800780c */ /* 0x000fe40005f62670 */
[----:B------:R-:W-:Y:S01]  /*01d0*/  ISETP.NE.OR P0, PT, R6, RZ, P0 ;  /* 0x000000ff0600720c */ /* 0x000fe20000705670 */
[----:B------:R-:W1:Y:S01]  /*01e0*/  @!P1 LDC.64 R2, c[0x0][0x380] ;  /* 0x0000e000ff029b82 */ /* 0x000e620000000a00 */
[----:B------:R-:W-:Y:S02]  /*01f0*/  ISETP.NE.OR P2, PT, R8, 0x10, P2 ;  /* 0x000000100800780c */ /* 0x000fe40001745670 */
[----:B------:R-:W-:Y:S01]  /*0200*/  ISETP.NE.OR P3, PT, R0, 0x10, P3 ;  /* 0x000000100000780c */ /* 0x000fe20001f65670 */
[----:B------:R-:W-:Y:S01]  /*0210*/  IMAD.IADD R0, R7, 0x1, R13 ;  /* 0x0000000107007824 */ /* 0x000fe200078e020d */
[----:B------:R-:W-:-:S04]  /*0220*/  @!P1 IADD3 R16, P4, PT, R10, R13, RZ ;  /* 0x0000000d0a109210 */ /* 0x000fc80007f9e0ff */
[----:B------:R-:W-:-:S03]  /*0230*/  @!P1 LEA.HI.X.SX32 R18, R13, RZ, 0x1, P4 ;  /* 0x000000ff0d129211 */ /* 0x000fc600020f0eff */
[C---:B------:R-:W-:Y:S02]  /*0240*/  @!P0 VIADD R12, R11.reuse, 0xffffffff ;  /* 0xffffffff0b0c8836 */ /* 0x040fe40000000000 */
[----:B------:R-:W-:Y:S02]  /*0250*/  @!P2 IMAD.IADD R14, R11, 0x1, R14 ;  /* 0x000000010b0ea824 */ /* 0x000fe400078e020e */
[----:B------:R-:W-:Y:S01]  /*0260*/  @!P3 IADD3 R21, PT, PT, R13, R10, R21 ;  /* 0x0000000a0d15b210 */ /* 0x000fe20007ffe015 */
[--C-:B------:R-:W-:Y:S02]  /*0270*/  @!P0 IMAD R15, R12, UR8, R7.reuse ;  /* 0x000000080c0f8c24 */ /* 0x100fe4000f8e0207 */
[----:B------:R-:W-:Y:S02]  /*0280*/  @!P2 IMAD R19, R14, UR8, R7 ;  /* 0x000000080e13ac24 */ /* 0x000fe4000f8e0207 */
[----:B0-----:R-:W-:Y:S01]  /*0290*/  IMAD.WIDE R10, R0, 0x4, R4 ;  /* 0x00000004000a7825 */ /* 0x001fe200078e0204 */
[----:B-1----:R-:W-:-:S03]  /*02a0*/  @!P1 LEA R2, P4, R16, R2, 0x2 ;  /* 0x0000000210029211 */ /* 0x002fc600078810ff */
[----:B------:R-:W-:Y:S02]  /*02b0*/  @!P0 IMAD.WIDE R14, R15, 0x4, R4 ;  /* 0x000000040f0e8825 */ /* 0x000fe400078e0204 */
[----:B--2---:R-:W2:Y:S01]  /*02c0*/  LDG.E R11, desc[UR6][R10.64] ;  /* 0x000000060a0b7981 */ /* 0x004ea2000c1e1900 */
[----:B------:R-:W-:Y:S01]  /*02d0*/  @!P1 LEA.HI.X R3, R16, R3, R18, 0x2, P4 ;  /* 0x0000000310039211 */ /* 0x000fe200020f1412 */
[--C-:B------:R-:W-:Y:S02]  /*02e0*/  @!P2 IMAD.WIDE R12, R19, 0x4, R4.reuse ;  /* 0x00000004130ca825 */ /* 0x100fe400078e0204 */
[----:B------:R-:W3:Y:S02]  /*02f0*/  @!P0 LDG.E R14, desc[UR6][R14.64] ;  /* 0x000000060e0e8981 */ /* 0x000ee4000c1e1900 */
[----:B------:R-:W-:Y:S02]  /*0300*/  @!P3 IMAD.WIDE R4, R21, 0x4, R4 ;  /* 0x000000041504b825 */ /* 0x000fe400078e0204 */
[----:B------:R-:W4:Y:S04]  /*0310*/  @!P2 LDG.E R12, desc[UR6][R12.64] ;  /* 0x000000060c0ca981 */ /* 0x000f28000c1e1900 */
[----:B------:R-:W5:Y:S04]  /*0320*/  @!P3 LDG.E R5, desc[UR6][R4.64] ;  /* 0x000000060405b981 */ /* 0x000f68000c1e1900 */
[----:B------:R-:W5:Y:S01]  /*0330*/  @!P1 LDG.E R3, desc[UR6][R2.64+-0x4] ;  /* 0xfffffc0602039981 */ /* 0x000f62000c1e1900 */
[----:B------:R-:W0:Y:S01]  /*0340*/  S2R R19, SR_CgaCtaId ;  /* 0x0000000000137919 */ /* 0x000e220000008800 */
[----:B------:R-:W-:-:S02]  /*0350*/  ISETP.GE.AND P4, PT, R17, UR4, PT ;  /* 0x0000000411007c0c */ /* 0x000fc4000bf86270 */
[----:B------:R-:W-:Y:S02]  /*0360*/  MOV R16, 0x400 ;  /* 0x0000040000107802 */ /* 0x000fe40000000f00 */
[----:B------:R-:W-:Y:S01]  /*0370*/  ISETP.LT.OR P4, PT, R17, 0x1, P4 ;  /* 0x000000011100780c */ /* 0x000fe20002781670 */
[----:B------:R-:W-:-:S03]  /*0380*/  IMAD R6, R6, 0x12, R9 ;  /* 0x0000001206067824 */ /* 0x000fc600078e0209 */
[----:B------:R-:W-:Y:S02]  /*0390*/  ISETP.EQ.OR P4, PT, R7, RZ, P4 ;  /* 0x000000ff0700720c */ /* 0x000fe40002782670 */
[----:B0-----:R-:W-:-:S05]  /*03a0*/  LEA R17, R19, R16, 0x18 ;  /* 0x0000001013117211 */ /* 0x001fca00078ec0ff */
[--C-:B------:R-:W-:Y:S02]  /*03b0*/  IMAD R6, R6, 0x4, R17.reuse ;  /* 0x0000000406067824 */ /* 0x100fe400078e0211 */
[--C-:B------:R-:W-:Y:S02]  /*03c0*/  IMAD R9, R9, 0x4, R17.reuse ;  /* 0x0000000409097824 */ /* 0x100fe400078e0211 */
[----:B------:R-:W-:Y:S01]  /*03d0*/  IMAD R8, R8, 0x48, R17 ;  /* 0x0000004808087824 */ /* 0x000fe200078e0211 */
[----:B------:R-:W-:Y:S01]  /*03e0*/  ISETP.GE.OR P4, PT, R7, UR5, P4 ;  /* 0x0000000507007c0c */ /* 0x000fe2000a786670 */
[----:B--2---:R0:W-:Y:S04]  /*03f0*/  STS [R6+0x4c], R11 ;  /* 0x00004c0b06007388 */ /* 0x0041e80000000800 */
[----:B---3--:R0:W-:Y:S04]  /*0400*/  @!P0 STS [R9+0x4], R14 ;  /* 0x0000040e09008388 */ /* 0x0081e80000000800 */
[----:B----4-:R0:W-:Y:S04]  /*0410*/  @!P2 STS [R9+0x4cc], R12 ;  /* 0x0004cc0c0900a388 */ /* 0x0101e80000000800 */
[----:B-----5:R0:W-:Y:S04]  /*0420*/  @!P3 STS [R8+0x44], R5 ;  /* 0x000044050800b388 */ /* 0x0201e80000000800 */
[----:B------:R0:W-:Y:S01]  /*0430*/  @!P1 STS [R8], R3 ;  /* 0x0000000308009388 */ /* 0x0001e20000000800 */
[----:B------:R-:W-:Y:S06]  /*0440*/  BAR.SYNC.DEFER_BLOCKING 0x0 ;  /* 0x0000000000007b1d */ /* 0x000fec0000010000 */
[----:B------:R-:W-:Y:S05]  /*0450*/  @P4 EXIT ;  /* 0x000000000000494d */ /* 0x000fea0003800000 */
[----:B------:R-:W1:Y:S01]  /*0460*/  LDCU UR4, c[0x0][0x398] ;  /* 0x00007300ff0477ac */ /* 0x000e620008000800 */
[----:B0-----:R-:W0:Y:S01]  /*0470*/  LDS R8, [R6+0x4c] ;  /* 0x00004c0006087984 */ /* 0x001e220000000800 */
[----:B------:R-:W-:Y:S01]  /*0480*/  IMAD.MOV.U32 R10, RZ, RZ, 0x1 ;  /* 0x00000001ff0a7424 */ /* 0x000fe200078e00ff */
[----:B------:R-:W-:Y:S02]  /*0490*/  BSSY.RECONVERGENT B0, `(.L_x_0) ;  /* 0x0000021000007945 */ /* 0x000fe40003800200 */
[----:B------:R-:W2:Y:S04]  /*04a0*/  LDS R7, [R6+0x4] ;  /* 0x0000040006077984 */ /* 0x000ea80000000800 */
[----:B------:R-:W3:Y:S04]  /*04b0*/  LDS R16, [R6+0x94] ;  /* 0x0000940006107984 */ /* 0x000ee80000000800 */
[----:B------:R4:W2:Y:S04]  /*04c0*/  LDS R28, [R6+0x48] ;  /* 0x00004800061c7984 */ /* 0x0008a80000000800 */
[----:B------:R4:W2:Y:S01]  /*04d0*/  LDS R29, [R6+0x50] ;  /* 0x00005000061d7984 */ /* 0x0008a20000000800 */
[----:B-1----:R-:W1:Y:S08]  /*04e0*/  F2F.F64.F32 R4, UR4 ;  /* 0x0000000400047d10 */ /* 0x002e700008201800 */
[----:B-1----:R-:W1:Y:S08]  /*04f0*/  MUFU.RCP64H R11, R5 ;  /* 0x00000005000b7308 */ /* 0x002e700000001800 */
[----:B0-----:R-:W0:Y:S01]  /*0500*/  F2F.F64.F32 R8, R8 ;  /* 0x0000000800087310 */ /* 0x001e220000201800 */
[----:B-1----:R-:W-:-:S02]  /*0510*/  DFMA R2, -R4, R10, 1 ;  /* 0x3ff000000402742b */ /* 0x002fc4000000010a */
[----:B0-----:R-:W-:-:S06]  /*0520*/  DADD R24, R8, R8 ;  /* 0x0000000008187229 */ /* 0x001fcc0000000008 */
[----:B------:R-:W-:Y:S02]  /*0530*/  DFMA R12, R2, R2, R2 ;  /* 0x00000002020c722b */ /* 0x000fe40000000002 */
[----:B--2---:R-:W0:Y:S06]  /*0540*/  F2F.F64.F32 R2, R7 ;  /* 0x0000000700027310 */ /* 0x004e2c0000201800 */
[----:B------:R-:W-:Y:S02]  /*0550*/  DFMA R12, R10, R12, R10 ;  /* 0x0000000c0a0c722b */ /* 0x000fe4000000000a */
[----:B---3--:R-:W1:Y:S06]  /*0560*/  F2F.F64.F32 R10, R16 ;  /* 0x00000010000a7310 */ /* 0x008e6c0000201800 */
[----:B------:R-:W-:-:S02]  /*0570*/  DFMA R14, -R4, R12, 1 ;  /* 0x3ff00000040e742b */ /* 0x000fc4000000010c */
[----:B0-----:R-:W-:-:S06]  /*0580*/  DADD R2, R2, -R24 ;  /* 0x0000000002027229 */ /* 0x001fcc0000000818 */
[----:B------:R-:W-:Y:S02]  /*0590*/  DFMA R14, R12, R14, R12 ;  /* 0x0000000e0c0e722b */ /* 0x000fe4000000000c */
[----:B-1----:R-:W-:-:S08]  /*05a0*/  DADD R10, R2, R10 ;  /* 0x00000000020a7229 */ /* 0x002fd0000000000a */
[----:B------:R-:W-:Y:S02]  /*05b0*/  DMUL R2, R10, R14 ;  /* 0x0000000e0a027228 */ /* 0x000fe40000000000 */
[----:B------:R-:W-:-:S06]  /*05c0*/  FSETP.GEU.AND P1, PT, |R11|, 6.5827683646048100446e-37, PT ;  /* 0x036000000b00780b */ /* 0x000fcc0003f2e200 */
[----:B------:R-:W-:-:S08]  /*05d0*/  DFMA R12, -R4, R2, R10 ;  /* 0x00000002040c722b */ /* 0x000fd0000000010a */
[----:B------:R-:W-:-:S10]  /*05e0*/  DFMA R2, R14, R12, R2 ;  /* 0x0000000c0e02722b */ /* 0x000fd40000000002 */
[----:B------:R-:W-:-:S05]  /*05f0*/  FFMA R7, RZ, R5, R3 ;  /* 0x00000005ff077223 */ /* 0x000fca0000000003 */
[----:B------:R-:W-:-:S13]  /*0600*/  FSETP.GT.AND P0, PT, |R7|, 1.469367938527859385e-39, PT ;  /* 0x001000000700780b */ /* 0x000fda0003f04200 */
[----:B----4-:R-:W-:Y:S05]  /*0610*/  @P0 BRA P1, `(.L_x_1) ;  /* 0x0000000000200947 */ /* 0x010fea0000800000 */
[----:B------:R-:W-:Y:S01]  /*0620*/  IMAD.MOV.U32 R6, RZ, RZ, R4 ;  /* 0x000000ffff067224 */ /* 0x000fe200078e0004 */
[----:B------:R-:W-:Y:S01]  /*0630*/  MOV R4, 0x680 ;  /* 0x0000068000047802 */ /* 0x000fe20000000f00 */
[----:B------:R-:W-:Y:S02]  /*0640*/  IMAD.MOV.U32 R14, RZ, RZ, R10 ;  /* 0x000000ffff0e7224 */ /* 0x000fe400078e000a */
[----:B------:R-:W-:Y:S02]  /*0650*/  IMAD.MOV.U32 R15, RZ, RZ, R11 ;  /* 0x000000ffff0f7224 */ /* 0x000fe400078e000b */
[----:B------:R-:W-:-:S07]  /*0660*/  IMAD.MOV.U32 R7, RZ, RZ, R5 ;  /* 0x000000ffff077224 */ /* 0x000fce00078e0005 */
[----:B------:R-:W-:Y:S05]  /*0670*/  CALL.REL.NOINC `($__internal_0_$__cuda_sm20_div_rn_f64_full) ;  /* 0x0000000000987944 */ /* 0x000fea0003c00000 */
[----:B------:R-:W-:Y:S02]  /*0680*/  IMAD.MOV.U32 R2, RZ, RZ, R18 ;  /* 0x000000ffff027224 */ /* 0x000fe400078e0012 */
[----:B------:R-:W-:-:S07]  /*0690*/  IMAD.MOV.U32 R3, RZ, RZ, R19 ;  /* 0x000000ffff037224 */ /* 0x000fce00078e0013 */
.L_x_1:
[----:B------:R-:W-:Y:S05]  /*06a0*/  BSYNC.RECONVERGENT B0 ;  /* 0x0000000000007941 */ /* 0x000fea0003800200 */
.L_x_0:
[----:B------:R-:W0:Y:S01]  /*06b0*/  LDCU UR4, c[0x0][0x39c] ;  /* 0x00007380ff0477ac */ /* 0x000e220008000800 */
[----:B------:R-:W-:Y:S01]  /*06c0*/  IMAD.MOV.U32 R12, RZ, RZ, 0x1 ;  /* 0x00000001ff0c7424 */ /* 0x000fe200078e00ff */
[----:B------:R-:W1:Y:S01]  /*06d0*/  F2F.F64.F32 R4, R28 ;  /* 0x0000001c00047310 */ /* 0x000e620000201800 */
[----:B------:R-:W-:Y:S01]  /*06e0*/  BSSY.RECONVERGENT B0, `(.L_x_2) ;  /* 0x0000018000007945 */ /* 0x000fe20003800200 */
[----:B-1----:R-:W-:-:S06]  /*06f0*/  DADD R4, -R24, R4 ;  /* 0x0000000018047229 */ /* 0x002fcc0000000104 */
[----:B0-----:R-:W0:Y:S01]  /*0700*/  F2F.F64.F32 R6, UR4 ;  /* 0x0000000400067d10 */ /* 0x001e220008201800 */
[----:B------:R-:W1:Y:S07]  /*0710*/  LDCU UR4, c[0x0][0x3a0] ;  /* 0x00007400ff0477ac */ /* 0x000e6e0008000800 */
[----:B0-----:R-:W0:Y:S08]  /*0720*/  MUFU.RCP64H R13, R7 ;  /* 0x00000007000d7308 */ /* 0x001e300000001800 */
[----:B-1----:R-:W-:Y:S01]  /*0730*/  F2F.F64.F32 R24, UR4 ;  /* 0x0000000400187d10 */ /* 0x002fe20008201800 */
[----:B0-----:R-:W-:-:S08]  /*0740*/  DFMA R10, -R6, R12, 1 ;  /* 0x3ff00000060a742b */ /* 0x001fd0000000010c */
[----:B------:R-:W-:Y:S02]  /*0750*/  DFMA R14, R10, R10, R10 ;  /* 0x0000000a0a0e722b */ /* 0x000fe4000000000a */
[----:B------:R-:W0:Y:S06]  /*0760*/  F2F.F64.F32 R10, R29 ;  /* 0x0000001d000a7310 */ /* 0x000e2c0000201800 */
[----:B------:R-:W-:-:S08]  /*0770*/  DFMA R12, R12, R14, R12 ;  /* 0x0000000e0c0c722b */ /* 0x000fd0000000000c */
[----:B------:R-:W-:Y:S02]  /*0780*/  DFMA R16, -R6, R12, 1 ;  /* 0x3ff000000610742b */ /* 0x000fe4000000010c */
[----:B0-----:R-:W-:-:S06]  /*0790*/  DADD R14, R4, R10 ;  /* 0x00000000040e7229 */ /* 0x001fcc000000000a */
[----:B------:R-:W-:-:S04]  /*07a0*/  DFMA R16, R12, R16, R12 ;  /* 0x000000100c10722b */ /* 0x000fc8000000000c */
[----:B------:R-:W-:-:S04]  /*07b0*/  FSETP.GEU.AND P1, PT, |R15|, 6.5827683646048100446e-37, PT ;  /* 0x036000000f00780b */ /* 0x000fc80003f2e200 */
[----:B------:R-:W-:-:S08]  /*07c0*/  DMUL R4, R14, R16 ;  /* 0x000000100e047228 */ /* 0x000fd00000000000 */
[----:B------:R-:W-:-:S08]  /*07d0*/  DFMA R10, -R6, R4, R14 ;  /* 0x00000004060a722b */ /* 0x000fd0000000010e */
[----:B------:R-:W-:-:S10]  /*07e0*/  DFMA R4, R16, R10, R4 ;  /* 0x0000000a1004722b */ /* 0x000fd40000000004 */
[----:B------:R-:W-:-:S05]  /*07f0*/  FFMA R10, RZ, R7, R5 ;  /* 0x00000007ff0a7223 */ /* 0x000fca0000000005 */
[----:B------:R-:W-:-:S13]  /*0800*/  FSETP.GT.AND P0, PT, |R10|, 1.469367938527859385e-39, PT ;  /* 0x001000000a00780b */ /* 0x000fda0003f04200 */
[----:B------:R-:W-:Y:S05]  /*0810*/  @P0 BRA P1, `(.L_x_3) ;  /* 0x0000000000100947 */ /* 0x000fea0000800000 */
[----:B------:R-:W-:-:S07]  /*0820*/  MOV R4, 0x840 ;  /* 0x0000084000047802 */ /* 0x000fce0000000f00 */
[----:B------:R-:W-:Y:S05]  /*0830*/  CALL.REL.NOINC `($__internal_0_$__cuda_sm20_div_rn_f64_full) ;  /* 0x0000000000287944 */ /* 0x000fea0003c00000 */
[----:B------:R-:W-:Y:S02]  /*0840*/  IMAD.MOV.U32 R4, RZ, RZ, R18 ;  /* 0x000000ffff047224 */ /* 0x000fe400078e0012 */
[----:B------:R-:W-:-:S07]  /*0850*/  IMAD.MOV.U32 R5, RZ, RZ, R19 ;  /* 0x000000ffff057224 */ /* 0x000fce00078e0013 */
.L_x_3:
[----:B------:R-:W-:Y:S05]  /*0860*/  BSYNC.RECONVERGENT B0 ;  /* 0x0000000000007941 */ /* 0x000fea0003800200 */
.L_x_2:
[----:B------:R-:W-:Y:S01]  /*0870*/  DADD R2, R4, R2 ;  /* 0x0000000004027229 */ /* 0x000fe20000000002 */
[----:B------:R-:W0:Y:S07]  /*0880*/  LDC.64 R4, c[0x0][0x388] ;  /* 0x0000e200ff047b82 */ /* 0x000e2e0000000a00 */
[----:B------:R-:W-:-:S10]  /*0890*/  DFMA R2, R2, R24, R8 ;  /* 0x000000180202722b */ /* 0x000fd40000000008 */
[----:B------:R-:W1:Y:S01]  /*08a0*/  F2F.F32.F64 R3, R2 ;  /* 0x0000000200037310 */ /* 0x000e620000301000 */
[----:B0-----:R-:W-:-:S05]  /*08b0*/  IMAD.WIDE R4, R0, 0x4, R4 ;  /* 0x0000000400047825 */ /* 0x001fca00078e0204 */
[----:B-1----:R-:W-:Y:S01]  /*08c0*/  STG.E desc[UR6][R4.64], R3 ;  /* 0x0000000304007986 */ /* 0x002fe2000c101906 */
[----:B------:R-:W-:Y:S05]  /*08d0*/  EXIT ;  /* 0x000000000000794d */ /* 0x000fea0003800000 */
        .weak           $__internal_0_$__cuda_sm20_div_rn_f64_full
        .type           $__internal_0_$__cuda_sm20_div_rn_f64_full,@function
        .size           $__internal_0_$__cuda_sm20_div_rn_f64_full,(.L_x_15 - $__internal_0_$__cuda_sm20_div_rn_f64_full)
$__internal_0_$__cuda_sm20_div_rn_f64_full:
[C---:B------:R-:W-:Y:S01]  /*08e0*/  FSETP.GEU.AND P0, PT, |R7|.reuse, 1.469367938527859385e-39, PT ;  /* 0x001000000700780b */ /* 0x040fe20003f0e200 */
[--C-:B------:R-:W-:Y:S01]  /*08f0*/  IMAD.MOV.U32 R12, RZ, RZ, R6.reuse ;  /* 0x000000ffff0c7224 */ /* 0x100fe200078e0006 */
[----:B------:R-:W-:Y:S01]  /*0900*/  LOP3.LUT R10, R7, 0x800fffff, RZ, 0xc0, !PT ;  /* 0x800fffff070a7812 */ /* 0x000fe200078ec0ff */
[----:B------:R-:W-:Y:S01]  /*0910*/  IMAD.MOV.U32 R13, RZ, RZ, R7 ;  /* 0x000000ffff0d7224 */ /* 0x000fe200078e0007 */
[C---:B------:R-:W-:Y:S01]  /*0920*/  FSETP.GEU.AND P2, PT, |R15|.reuse, 1.469367938527859385e-39, PT ;  /* 0x001000000f00780b */ /* 0x040fe20003f4e200 */
[----:B------:R-:W-:Y:S01]  /*0930*/  IMAD.MOV.U32 R16, RZ, RZ, 0x1 ;  /* 0x00000001ff107424 */ /* 0x000fe200078e00ff */
[----:B------:R-:W-:Y:S01]  /*0940*/  LOP3.LUT R11, R10, 0x3ff00000, RZ, 0xfc, !PT ;  /* 0x3ff000000a0b7812 */ /* 0x000fe200078efcff */
[----:B------:R-:W-:Y:S01]  /*0950*/  IMAD.MOV.U32 R10, RZ, RZ, R6 ;  /* 0x000000ffff0a7224 */ /* 0x000fe200078e0006 */
[----:B------:R-:W-:Y:S01]  /*0960*/  LOP3.LUT R5, R15, 0x7ff00000, RZ, 0xc0, !PT ;  /* 0x7ff000000f057812 */ /* 0x000fe200078ec0ff */
[----:B------:R-:W-:Y:S01]  /*0970*/  BSSY.RECONVERGENT B1, `(.L_x_4) ;  /* 0x0000050000017945 */ /* 0x000fe20003800200 */
[----:B------:R-:W-:-:S03]  /*0980*/  LOP3.LUT R26, R7, 0x7ff00000, RZ, 0xc0, !PT ;  /* 0x7ff00000071a7812 */ /* 0x000fc600078ec0ff */
[----:B------:R-:W-:Y:S01]  /*0990*/  @!P0 DMUL R10, R12, 8.98846567431157953865e+307 ;  /* 0x7fe000000c0a8828 */ /* 0x000fe20000000000 */
[----:B------:R-:W-:-:S03]  /*09a0*/  ISETP.GE.U32.AND P1, PT, R5, R26, PT ;  /* 0x0000001a0500720c */ /* 0x000fc60003f26070 */
[----:B------:R-:W-:Y:S01]  /*09b0*/  @!P2 LOP3.LUT R6, R13, 0x7ff00000, RZ, 0xc0, !PT ;  /* 0x7ff000000d06a812 */ /* 0x000fe200078ec0ff */
[----:B------:R-:W-:Y:S01]  /*09c0*/  @!P2 IMAD.MOV.U32 R22, RZ, RZ, RZ ;  /* 0x000000ffff16a224 */ /* 0x000fe200078e00ff */
[----:B------:R-:W0:Y:S02]  /*09d0*/  MUFU.RCP64H R17, R11 ;  /* 0x0000000b00117308 */ /* 0x000e240000001800 */
[----:B------:R-:W-:Y:S01]  /*09e0*/  @!P2 ISETP.GE.U32.AND P3, PT, R5, R6, PT ;  /* 0x000000060500a20c */ /* 0x000fe20003f66070 */
[----:B------:R-:W-:Y:S01]  /*09f0*/  IMAD.MOV.U32 R6, RZ, RZ, 0x1ca00000 ;  /* 0x1ca00000ff067424 */ /* 0x000fe200078e00ff */
[----:B------:R-:W-:-:S04]  /*0a00*/  @!P0 LOP3.LUT R26, R11, 0x7ff00000, RZ, 0xc0, !PT ;  /* 0x7ff000000b1a8812 */ /* 0x000fc800078ec0ff */
[----:B------:R-:W-:Y:S01]  /*0a10*/  @!P2 SEL R7, R6, 0x63400000, !P3 ;  /* 0x634000000607a807 */ /* 0x000fe20005800000 */
[----:B------:R-:W-:-:S03]  /*0a20*/  VIADD R27, R26, 0xffffffff ;  /* 0xffffffff1a1b7836 */ /* 0x000fc60000000000 */
[----:B------:R-:W-:-:S04]  /*0a30*/  @!P2 LOP3.LUT R7, R7, 0x80000000, R15, 0xf8, !PT ;  /* 0x800000000707a812 */ /* 0x000fc800078ef80f */
[----:B------:R-:W-:Y:S01]  /*0a40*/  @!P2 LOP3.LUT R23, R7, 0x100000, RZ, 0xfc, !PT ;  /* 0x001000000717a812 */ /* 0x000fe200078efcff */
[----:B0-----:R-:W-:Y:S01]  /*0a50*/  DFMA R20, R16, -R10, 1 ;  /* 0x3ff000001014742b */ /* 0x001fe2000000080a */
[----:B------:R-:W-:-:S07]  /*0a60*/  IMAD.MOV.U32 R7, RZ, RZ, R5 ;  /* 0x000000ffff077224 */ /* 0x000fce00078e0005 */
[----:B------:R-:W-:-:S08]  /*0a70*/  DFMA R20, R20, R20, R20 ;  /* 0x000000141414722b */ /* 0x000fd00000000014 */
[----:B------:R-:W-:Y:S01]  /*0a80*/  DFMA R20, R16, R20, R16 ;  /* 0x000000141014722b */ /* 0x000fe20000000010 */
[----:B------:R-:W-:Y:S01]  /*0a90*/  SEL R17, R6, 0x63400000, !P1 ;  /* 0x6340000006117807 */ /* 0x000fe20004800000 */
[----:B------:R-:W-:-:S03]  /*0aa0*/  IMAD.MOV.U32 R16, RZ, RZ, R14 ;  /* 0x000000ffff107224 */ /* 0x000fc600078e000e */
[----:B------:R-:W-:-:S03]  /*0ab0*/  LOP3.LUT R17, R17, 0x800fffff, R15, 0xf8, !PT ;  /* 0x800fffff11117812 */ /* 0x000fc600078ef80f */
[----:B------:R-:W-:-:S03]  /*0ac0*/  DFMA R18, R20, -R10, 1 ;  /* 0x3ff000001412742b */ /* 0x000fc6000000080a */
[----:B------:R-:W-:-:S05]  /*0ad0*/  @!P2 DFMA R16, R16, 2, -R22 ;  /* 0x400000001010a82b */ /* 0x000fca0000000816 */
[----:B------:R-:W-:-:S05]  /*0ae0*/  DFMA R18, R20, R18, R20 ;  /* 0x000000121412722b */ /* 0x000fca0000000014 */
[----:B------:R-:W-:-:S03]  /*0af0*/  @!P2 LOP3.LUT R7, R17, 0x7ff00000, RZ, 0xc0, !PT ;  /* 0x7ff000001107a812 */ /* 0x000fc600078ec0ff */
[----:B------:R-:W-:Y:S02]  /*0b00*/  DMUL R20, R18, R16 ;  /* 0x0000001012147228 */ /* 0x000fe40000000000 */
[----:B------:R-:W-:-:S05]  /*0b10*/  VIADD R22, R7, 0xffffffff ;  /* 0xffffffff07167836 */ /* 0x000fca0000000000 */
[----:B------:R-:W-:Y:S01]  /*0b20*/  ISETP.GT.U32.AND P0, PT, R22, 0x7feffffe, PT ;  /* 0x7feffffe1600780c */ /* 0x000fe20003f04070 */
[----:B------:R-:W-:-:S03]  /*0b30*/  DFMA R22, R20, -R10, R16 ;  /* 0x8000000a1416722b */ /* 0x000fc60000000010 */
[----:B------:R-:W-:-:S05]  /*0b40*/  ISETP.GT.U32.OR P0, PT, R27, 0x7feffffe, P0 ;  /* 0x7feffffe1b00780c */ /* 0x000fca0000704470 */
[----:B------:R-:W-:-:S08]  /*0b50*/  DFMA R22, R18, R22, R20 ;  /* 0x000000161216722b */ /* 0x000fd00000000014 */
[----:B------:R-:W-:Y:S05]  /*0b60*/  @P0 BRA `(.L_x_5) ;  /* 0x00000000006c0947 */ /* 0x000fea0003800000 */
[----:B------:R-:W-:-:S04]  /*0b70*/  LOP3.LUT R14, R13, 0x7ff00000, RZ, 0xc0, !PT ;  /* 0x7ff000000d0e7812 */ /* 0x000fc800078ec0ff */
[CC--:B------:R-:W-:Y:S02]  /*0b80*/  VIADDMNMX R7, R5.reuse, -R14.reuse, 0xb9600000, !PT ;  /* 0xb960000005077446 */ /* 0x0c0fe4000780090e */
[----:B------:R-:W-:Y:S02]  /*0b90*/  ISETP.GE.U32.AND P0, PT, R5, R14, PT ;  /* 0x0000000e0500720c */ /* 0x000fe40003f06070 */
[----:B------:R-:W-:Y:S02]  /*0ba0*/  VIMNMX R5, PT, PT, R7, 0x46a00000, PT ;  /* 0x46a0000007057848 */ /* 0x000fe40003fe0100 */
[----:B------:R-:W-:-:S05]  /*0bb0*/  SEL R6, R6, 0x63400000, !P0 ;  /* 0x6340000006067807 */ /* 0x000fca0004000000 */
[----:B------:R-:W-:Y:S02]  /*0bc0*/  IMAD.IADD R5, R5, 0x1, -R6 ;  /* 0x0000000105057824 */ /* 0x000fe400078e0a06 */
[----:B------:R-:W-:Y:S02]  /*0bd0*/  IMAD.MOV.U32 R6, RZ, RZ, RZ ;  /* 0x000000ffff067224 */ /* 0x000fe400078e00ff */
[----:B------:R-:W-:-:S06]  /*0be0*/  VIADD R7, R5, 0x7fe00000 ;  /* 0x7fe0000005077836 */ /* 0x000fcc0000000000 */
[----:B------:R-:W-:-:S10]  /*0bf0*/  DMUL R18, R22, R6 ;  /* 0x0000000616127228 */ /* 0x000fd40000000000 */
[----:B------:R-:W-:-:S13]  /*0c00*/  FSETP.GTU.AND P0, PT, |R19|, 1.469367938527859385e-39, PT ;  /* 0x001000001300780b */ /* 0x000fda0003f0c200 */
[----:B------:R-:W-:Y:S05]  /*0c10*/  @P0 BRA `(.L_x_6) ;  /* 0x0000000000940947 */ /* 0x000fea0003800000 */
[----:B------:R-:W-:-:S06]  /*0c20*/  DFMA R10, R22, -R10, R16 ;  /* 0x8000000a160a722b */ /* 0x000fcc0000000010 */
[----:B------:R-:W-:-:S04]  /*0c30*/  IMAD.MOV.U32 R10, RZ, RZ, RZ ;  /* 0x000000ffff0a7224 */ /* 0x000fc800078e00ff */
[C---:B------:R-:W-:Y:S02]  /*0c40*/  FSETP.NEU.AND P0, PT, R11.reuse, RZ, PT ;  /* 0x000000ff0b00720b */ /* 0x040fe40003f0d000 */
[----:B------:R-:W-:-:S04]  /*0c50*/  LOP3.LUT R13, R11, 0x80000000, R13, 0x48, !PT ;  /* 0x800000000b0d7812 */ /* 0x000fc800078e480d */
[----:B------:R-:W-:-:S07]  /*0c60*/  LOP3.LUT R11, R13, R7, RZ, 0xfc, !PT ;  /* 0x000000070d0b7212 */ /* 0x000fce00078efcff */
[----:B------:R-:W-:Y:S05]  /*0c70*/  @!P0 BRA `(.L_x_6) ;  /* 0x00000000007c8947 */ /* 0x000fea0003800000 */
[----:B------:R-:W-:Y:S01]  /*0c80*/  IMAD.MOV R7, RZ, RZ, -R5 ;  /* 0x000000ffff077224 */ /* 0x000fe200078e0a05 */
[----:B------:R-:W-:Y:S01]  /*0c90*/  DMUL.RP R10, R22, R10 ;  /* 0x0000000a160a7228 */ /* 0x000fe20000008000 */
[----:B------:R-:W-:Y:S01]  /*0ca0*/  IMAD.MOV.U32 R6, RZ, RZ, RZ ;  /* 0x000000ffff067224 */ /* 0x000fe200078e00ff */
[----:B------:R-:W-:-:S05]  /*0cb0*/  IADD3 R5, PT, PT, -R5, -0x43300000, RZ ;  /* 0xbcd0000005057810 */ /* 0x000fca0007ffe1ff */
[----:B------:R-:W-:-:S03]  /*0cc0*/  DFMA R6, R18, -R6, R22 ;  /* 0x800000061206722b */ /* 0x000fc60000000016 */
[----:B------:R-:W-:-:S07]  /*0cd0*/  LOP3.LUT R13, R11, R13, RZ, 0x3c, !PT ;  /* 0x0000000d0b0d7212 */ /* 0x000fce00078e3cff */
[----:B------:R-:W-:-:S04]  /*0ce0*/  FSETP.NEU.AND P0, PT, |R7|, R5, PT ;  /* 0x000000050700720b */ /* 0x000fc80003f0d200 */
[----:B------:R-:W-:Y:S02]  /*0cf0*/  FSEL R18, R10, R18, !P0 ;  /* 0x000000120a127208 */ /* 0x000fe40004000000 */
[----:B------:R-:W-:Y:S01]  /*0d00*/  FSEL R19, R13, R19, !P0 ;  /* 0x000000130d137208 */ /* 0x000fe20004000000 */
[----:B------:R-:W-:Y:S06]  /*0d10*/  BRA `(.L_x_6) ;  /* 0x0000000000547947 */ /* 0x000fec0003800000 */
.L_x_5:
[----:B------:R-:W-:-:S14]  /*0d20*/  DSETP.NAN.AND P0, PT, R14, R14, PT ;  /* 0x0000000e0e00722a */ /* 0x000fdc0003f08000 */
[----:B------:R-:W-:Y:S05]  /*0d30*/  @P0 BRA `(.L_x_7) ;  /* 0x0000000000440947 */ /* 0x000fea0003800000 */
[----:B------:R-:W-:-:S14]  /*0d40*/  DSETP.NAN.AND P0, PT, R12, R12, PT ;  /* 0x0000000c0c00722a */ /* 0x000fdc0003f08000 */
[----:B------:R-:W-:Y:S05]  /*0d50*/  @P0 BRA `(.L_x_8) ;  /* 0x0000000000300947 */ /* 0x000fea0003800000 */
[----:B------:R-:W-:Y:S01]  /*0d60*/  ISETP.NE.AND P0, PT, R7, R26, PT ;  /* 0x0000001a0700720c */ /* 0x000fe20003f05270 */
[----:B------:R-:W-:Y:S02]  /*0d70*/  IMAD.MOV.U32 R18, RZ, RZ, 0x0 ;  /* 0x00000000ff127424 */ /* 0x000fe400078e00ff */
[----:B------:R-:W-:-:S10]  /*0d80*/  IMAD.MOV.U32 R19, RZ, RZ, -0x80000 ;  /* 0xfff80000ff137424 */ /* 0x000fd400078e00ff */
[----:B------:R-:W-:Y:S05]  /*0d90*/  @!P0 BRA `(.L_x_6) ;  /* 0x0000000000348947 */ /* 0x000fea0003800000 */
[----:B------:R-:W-:Y:S02]  /*0da0*/  ISETP.NE.AND P0, PT, R7, 0x7ff00000, PT ;  /* 0x7ff000000700780c */ /* 0x000fe40003f05270 */
[----:B------:R-:W-:Y:S02]  /*0db0*/  LOP3.LUT R19, R15, 0x80000000, R13, 0x48, !PT ;  /* 0x800000000f137812 */ /* 0x000fe400078e480d */
[----:B------:R-:W-:-:S13]  /*0dc0*/  ISETP.EQ.OR P0, PT, R26, RZ, !P0 ;  /* 0x000000ff1a00720c */ /* 0x000fda0004702670 */
[----:B------:R-:W-:Y:S01]  /*0dd0*/  @P0 LOP3.LUT R5, R19, 0x7ff00000, RZ, 0xfc, !PT ;  /* 0x7ff0000013050812 */ /* 0x000fe200078efcff */
[----:B------:R-:W-:Y:S02]  /*0de0*/  @!P0 IMAD.MOV.U32 R18, RZ, RZ, RZ ;  /* 0x000000ffff128224 */ /* 0x000fe400078e00ff */
[----:B------:R-:W-:Y:S02]  /*0df0*/  @P0 IMAD.MOV.U32 R18, RZ, RZ, RZ ;  /* 0x000000ffff120224 */ /* 0x000fe400078e00ff */
[----:B------:R-:W-:Y:S01]  /*0e00*/  @P0 IMAD.MOV.U32 R19, RZ, RZ, R5 ;  /* 0x000000ffff130224 */ /* 0x000fe200078e0005 */
[----:B------:R-:W-:Y:S06]  /*0e10*/  BRA `(.L_x_6) ;  /* 0x0000000000147947 */ /* 0x000fec0003800000 */
.L_x_8:
[----:B------:R-:W-:Y:S01]  /*0e20*/  LOP3.LUT R19, R13, 0x80000, RZ, 0xfc, !PT ;  /* 0x000800000d137812 */ /* 0x000fe200078efcff */
[----:B------:R-:W-:Y:S01]  /*0e30*/  IMAD.MOV.U32 R18, RZ, RZ, R12 ;  /* 0x000000ffff127224 */ /* 0x000fe200078e000c */
[----:B------:R-:W-:Y:S06]  /*0e40*/  BRA `(.L_x_6) ;  /* 0x0000000000087947 */ /* 0x000fec0003800000 */
.L_x_7:
[----:B------:R-:W-:Y:S01]  /*0e50*/  LOP3.LUT R19, R15, 0x80000, RZ, 0xfc, !PT ;  /* 0x000800000f137812 */ /* 0x000fe200078efcff */
[----:B------:R-:W-:-:S07]  /*0e60*/  IMAD.MOV.U32 R18, RZ, RZ, R14 ;  /* 0x000000ffff127224 */ /* 0x000fce00078e000e */
.L_x_6:
[----:B------:R-:W-:Y:S05]  /*0e70*/  BSYNC.RECONVERGENT B1 ;  /* 0x0000000000017941 */ /* 0x000fea0003800200 */
.L_x_4:
[----:B------:R-:W-:-:S04]  /*0e80*/  IMAD.MOV.U32 R5, RZ, RZ, 0x0 ;  /* 0x00000000ff057424 */ /* 0x000fc800078e00ff */
[----:B------:R-:W-:Y:S05]  /*0e90*/  RET.REL.NODEC R4 `(_Z13evolve_kernelPKfPfiifff) ;  /* 0xfffffff004587950 */ /* 0x000fea0003c3ffff */
.L_x_9:
[----:B------:R-:W-:-:S00]  /*0ea0*/  BRA `(.L_x_9) ;  /* 0xfffffffc00fc7947 */ /* 0x000fc0000383ffff */
[----:B------:R-:W-:-:S00]  /*0eb0*/  NOP ;  /* 0x0000000000007918 */ /* 0x000fc00000000000 */
        /* <DEDUP_REMOVED lines=12> */
.L_x_15:


//--------------------- .text._Z13substr_kernelPKfS0_iPf --------------------------
	.section	.text._Z13substr_kernelPKfS0_iPf,"ax",@progbits
	.align	128
        .global         _Z13substr_kernelPKfS0_iPf
        .type           _Z13substr_kernelPKfS0_iPf,@function
        .size           _Z13substr_kernelPKfS0_iPf,(.L_x_16 - _Z13substr_kernelPKfS0_iPf)
        .other          _Z13substr_kernelPKfS0_iPf,@"STO_CUDA_ENTRY STV_DEFAULT"
_Z13substr_kernelPKfS0_iPf:
.text._Z13substr_kernelPKfS0_iPf:
[----:B------:R-:W-:Y:S01]  /*0000*/  LDC R1, c[0x0][0x37c] ;  /* 0x0000df00ff017b82 */ /* 0x000fe20000000800 */
[----:B------:R-:W0:Y:S07]  /*0010*/  S2R R2, SR_TID.X ;  /* 0x0000000000027919 */ /* 0x000e2e0000002100 */
[----:B------:R-:W0:Y:S01]  /*0020*/  S2UR UR5, SR_CTAID.X ;  /* 0x00000000000579c3 */ /* 0x000e220000002500 */
[----:B------:R-:W1:Y:S01]  /*0030*/  LDCU UR7, c[0x0][0x390] ;  /* 0x00007200ff0777ac */ /* 0x000e620008000800 */
[----:B------:R-:W2:Y:S06]  /*0040*/  S2R R0, SR_TID.Y ;  /* 0x0000000000007919 */ /* 0x000eac0000002200 */
[----:B------:R-:W0:Y:S08]  /*0050*/  LDC R3, c[0x0][0x360] ;  /* 0x0000d800ff037b82 */ /* 0x000e300000000800 */
[----:B------:R-:W2:Y:S01]  /*0060*/  S2UR UR6, SR_CTAID.Y ;  /* 0x00000000000679c3 */ /* 0x000ea20000002600 */
[----:B-1----:R-:W-:-:S07]  /*0070*/  UIADD3 UR4, UPT, UPT, UR7, -0x1, URZ ;  /* 0xffffffff07047890 */ /* 0x002fce000fffe0ff */
[----:B------:R-:W2:Y:S01]  /*0080*/  LDC R5, c[0x0][0x364] ;  /* 0x0000d900ff057b82 */ /* 0x000ea20000000800 */
[----:B0-----:R-:W-:-:S05]  /*0090*/  IMAD R2, R3, UR5, R2 ;  /* 0x0000000503027c24 */ /* 0x001fca000f8e0202 */
[----:B------:R-:W-:-:S04]  /*00a0*/  ISETP.GE.AND P0, PT, R2, UR4, PT ;  /* 0x0000000402007c0c */ /* 0x000fc8000bf06270 */
[----:B------:R-:W-:Y:S01]  /*00b0*/  ISETP.LT.OR P0, PT, R2, 0x1, P0 ;  /* 0x000000010200780c */ /* 0x000fe20000701670 */
[----:B--2---:R-:W-:-:S12]  /*00c0*/  IMAD R3, R5, UR6, R0 ;  /* 0x0000000605037c24 */ /* 0x004fd8000f8e0200 */
[----:B------:R-:W-:Y:S05]  /*00d0*/  @P0 EXIT ;  /* 0x000000000000094d */ /* 0x000fea0003800000 */
[----:B------:R-:W-:-:S04]  /*00e0*/  ISETP.GE.AND P0, PT, R3, UR4, PT ;  /* 0x0000000403007c0c */ /* 0x000fc8000bf06270 */
[----:B------:R-:W-:-:S13]  /*00f0*/  ISETP.EQ.OR P0, PT, R3, RZ, P0 ;  /* 0x000000ff0300720c */ /* 0x000fda0000702670 */
[----:B------:R-:W-:Y:S05]  /*0100*/  @P0 EXIT ;  /* 0x000000000000094d */ /* 0x000fea0003800000 */
[----:B------:R-:W0:Y:S01]  /*0110*/  LDC.64 R8, c[0x0][0x388] ;  /* 0x0000e200ff087b82 */ /* 0x000e220000000a00 */
[----:B------:R-:W1:Y:S01]  /*0120*/  LDCU.64 UR4, c[0x0][0x358] ;  /* 0x00006b00ff0477ac */ /* 0x000e620008000a00 */
[----:B------:R-:W-:-:S06]  /*0130*/  IMAD R2, R2, UR7, R3 ;  /* 0x0000000702027c24 */ /* 0x000fcc000f8e0203 */
[----:B------:R-:W2:Y:S01]  /*0140*/  LDC.64 R6, c[0x0][0x380] ;  /* 0x0000e000ff067b82 */ /* 0x000ea20000000a00 */
[----:B0-----:R-:W-:-:S06]  /*0150*/  IMAD.WIDE R8, R2, 0x4, R8 ;  /* 0x0000000402087825 */ /* 0x001fcc00078e0208 */
[----:B-1----:R-:W3:Y:S01]  /*0160*/  LDG.E R8, desc[UR4][R8.64] ;  /* 0x0000000408087981 */ /* 0x002ee2000c1e1900 */
[----:B--2---:R-:W-:-:S05]  /*0170*/  IMAD.WIDE R6, R2, 0x4, R6 ;  /* 0x0000000402067825 */ /* 0x004fca00078e0206 */
[----:B------:R-:W3:Y:S01]  /*0180*/  LDG.E R3, desc[UR4][R6.64] ;  /* 0x0000000406037981 */ /* 0x000ee2000c1e1900 */
[----:B------:R-:W-:Y:S01]  /*0190*/  BSSY.RECONVERGENT B0, `(.L_x_10) ;  /* 0x0000005000007945 */ /* 0x000fe20003800200 */
[----:B------:R-:W-:Y:S01]  /*01a0*/  MOV R0, 0x1e0 ;  /* 0x000001e000007802 */ /* 0x000fe20000000f00 */
[----:B---3--:R-:W-:-:S04]  /*01b0*/  FADD R3, R3, -R8 ;  /* 0x8000000803037221 */ /* 0x008fc80000000000 */
[----:B------:R0:W1:Y:S03]  /*01c0*/  F2F.F64.F32 R4, R3 ;  /* 0x0000000300047310 */ /* 0x0000660000201800 */
[----:B01----:R-:W-:Y:S05]  /*01d0*/  CALL.REL.NOINC `($_Z13substr_kernelPKfS0_iPf$__internal_accurate_pow) ;  /* 0x0000000000607944 */ /* 0x003fea0003c00000 */
[----:B------:R-:W-:Y:S05]  /*01e0*/  BSYNC.RECONVERGENT B0 ;  /* 0x0000000000007941 */ /* 0x000fea0003800200 */
.L_x_10:
[----:B------:R-:W-:Y:S01]  /*01f0*/  DADD R6, R4, 2 ;  /* 0x4000000004067429 */ /* 0x000fe20000000000 */
[----:B------:R-:W0:Y:S01]  /*0200*/  LDC.64 R8, c[0x0][0x398] ;  /* 0x0000e600ff087b82 */ /* 0x000e220000000a00 */
[----:B------:R-:W-:Y:S01]  /*0210*/  FSETP.NEU.AND P0, PT, R3, RZ, PT ;  /* 0x000000ff0300720b */ /* 0x000fe20003f0d000 */
[----:B------:R-:W-:Y:S07]  /*0220*/  BSSY.RECONVERGENT B0, `(.L_x_11) ;  /* 0x000000d000007945 */ /* 0x000fee0003800200 */
[----:B------:R-:W-:Y:S01]  /*0230*/  LOP3.LUT R6, R7, 0x7ff00000, RZ, 0xc0, !PT ;  /* 0x7ff0000007067812 */ /* 0x000fe200078ec0ff */
[----:B------:R-:W-:-:S03]  /*0240*/  IMAD.MOV.U32 R7, RZ, RZ, R11 ;  /* 0x000000ffff077224 */ /* 0x000fc600078e000b */
[----:B------:R-:W-:Y:S01]  /*0250*/  ISETP.NE.AND P1, PT, R6, 0x7ff00000, PT ;  /* 0x7ff000000600780c */ /* 0x000fe20003f25270 */
[----:B------:R-:W-:Y:S01]  /*0260*/  IMAD.MOV.U32 R6, RZ, RZ, R10 ;  /* 0x000000ffff067224 */ /* 0x000fe200078e000a */
[----:B------:R-:W-:-:S11]  /*0270*/  @!P0 CS2R R6, SRZ ;  /* 0x0000000000068805 */ /* 0x000fd6000001ff00 */
[----:B------:R-:W-:Y:S05]  /*0280*/  @P1 BRA `(.L_x_12) ;  /* 0x0000000000181947 */ /* 0x000fea0003800000 */
[----:B------:R-:W-:-:S13]  /*0290*/  FSETP.NAN.AND P0, PT, R3, R3, PT ;  /* 0x000000030300720b */ /* 0x000fda0003f08000 */
[----:B------:R-:W-:Y:S01]  /*02a0*/  @P0 DADD R6, R4, 2 ;  /* 0x4000000004060429 */ /* 0x000fe20000000000 */
[----:B------:R-:W-:Y:S10]  /*02b0*/  @P0 BRA `(.L_x_12) ;  /* 0x00000000000c0947 */ /* 0x000ff40003800000 */
[----:B------:R-:W-:-:S14]  /*02c0*/  DSETP.NEU.AND P0, PT, |R4|, +INF , PT ;  /* 0x7ff000000400742a */ /* 0x000fdc0003f0d200 */
[----:B------:R-:W-:Y:S02]  /*02d0*/  @!P0 IMAD.MOV.U32 R6, RZ, RZ, 0x0 ;  /* 0x00000000ff068424 */ /* 0x000fe400078e00ff */
[----:B------:R-:W-:-:S07]  /*02e0*/  @!P0 IMAD.MOV.U32 R7, RZ, RZ, 0x7ff00000 ;  /* 0x7ff00000ff078424 */ /* 0x000fce00078e00ff */
.L_x_12:
[----:B------:R-:W-:Y:S05]  /*02f0*/  BSYNC.RECONVERGENT B0 ;  /* 0x0000000000007941 */ /* 0x000fea0003800200 */
.L_x_11:
[----:B------:R-:W1:Y:S01]  /*0300*/  F2F.F32.F64 R6, R6 ;  /* 0x0000000600067310 */ /* 0x000e620000301000 */
[----:B------:R-:W-:Y:S01]  /*0310*/  FSETP.NEU.AND P0, PT, R3, 1, PT ;  /* 0x3f8000000300780b */ /* 0x000fe20003f0d000 */
[----:B0-----:R-:W-:-:S03]  /*0320*/  IMAD.WIDE R2, R2, 0x4, R8 ;  /* 0x0000000402027825 */ /* 0x001fc600078e0208 */
[----:B-1----:R-:W-:-:S05]  /*0330*/  FSEL R5, R6, 1, P0 ;  /* 0x3f80000006057808 */ /* 0x002fca0000000000 */
[----:B------:R-:W-:Y:S01]  /*0340*/  STG.E desc[UR4][R2.64], R5 ;  /* 0x0000000502007986 */ /* 0x000fe2000c101904 */
[----:B------:R-:W-:Y:S05]  /*0350*/  EXIT ;  /* 0x000000000000794d */ /* 0x000fea0003800000 */
        .type           $_Z13substr_kernelPKfS0_iPf$__internal_accurate_pow,@function
        .size           $_Z13substr_kernelPKfS0_iPf$__internal_accurate_pow,(.L_x_16 - $_Z13substr_kernelPKfS0_iPf$__internal_accurate_pow)
$_Z13substr_kernelPKfS0_iPf$__internal_accurate_pow:
[----:B------:R-:W-:Y:S01]  /*0360*/  DADD R6, -RZ, |R4| ;  /* 0x00000000ff067229 */ /* 0x000fe20000000504 */
[----:B------:R-:W-:Y:S01]  /*0370*/  MOV R20, RZ ;  /* 0x000000ff00147202 */ /* 0x000fe20000000f00 */
[----:B------:R-:W-:Y:S01]  /*0380*/  IMAD.MOV.U32 R18, RZ, RZ, 0x41ad3b5a ;  /* 0x41ad3b5aff127424 */ /* 0x000fe200078e00ff */
[----:B------:R-:W-:Y:S01]  /*0390*/  UMOV UR6, 0x7d2cafe2 ;  /* 0x7d2cafe200067882 */ /* 0x000fe20000000000 */
[----:B------:R-:W-:Y:S01]  /*03a0*/  IMAD.MOV.U32 R19, RZ, RZ, 0x3ed0f5d2 ;  /* 0x3ed0f5d2ff137424 */ /* 0x000fe200078e00ff */
[----:B------:R-:W-:Y:S01]  /*03b0*/  UMOV UR7, 0x3eb0f5ff ;  /* 0x3eb0f5ff00077882 */ /* 0x000fe20000000000 */
[----:B------:R-:W-:Y:S01]  /*03c0*/  UMOV UR8, 0x3b39803f ;  /* 0x3b39803f00087882 */ /* 0x000fe20000000000 */
[----:B------:R-:W-:-:S03]  /*03d0*/  UMOV UR9, 0x3c7abc9e ;  /* 0x3c7abc9e00097882 */ /* 0x000fc60000000000 */
[----:B------:R-:W-:Y:S01]  /*03e0*/  ISETP.GT.U32.AND P0, PT, R7, 0xfffff, PT ;  /* 0x000fffff0700780c */ /* 0x000fe20003f04070 */
[----:B------:R-:W-:-:S12]  /*03f0*/  IMAD.MOV.U32 R10, RZ, RZ, R7 ;  /* 0x000000ffff0a7224 */ /* 0x000fd800078e0007 */
[----:B------:R-:W-:-:S10]  /*0400*/  @!P0 DMUL R8, R6, 1.80143985094819840000e+16 ;  /* 0x4350000006088828 */ /* 0x000fd40000000000 */
[----:B------:R-:W-:Y:S01]  /*0410*/  @!P0 MOV R10, R9 ;  /* 0x00000009000a8202 */ /* 0x000fe20000000f00 */
[----:B------:R-:W-:-:S03]  /*0420*/  @!P0 IMAD.MOV.U32 R6, RZ, RZ, R8 ;  /* 0x000000ffff068224 */ /* 0x000fc600078e0008 */
[----:B------:R-:W-:Y:S01]  /*0430*/  LOP3.LUT R10, R10, 0x800fffff, RZ, 0xc0, !PT ;  /* 0x800fffff0a0a7812 */ /* 0x000fe200078ec0ff */
[----:B------:R-:W-:Y:S01]  /*0440*/  IMAD.MOV.U32 R14, RZ, RZ, R6 ;  /* 0x000000ffff0e7224 */ /* 0x000fe200078e0006 */
[----:B------:R-:W-:Y:S02]  /*0450*/  SHF.R.U32.HI R6, RZ, 0x14, R7 ;  /* 0x00000014ff067819 */ /* 0x000fe40000011607 */
[----:B------:R-:W-:Y:S02]  /*0460*/  LOP3.LUT R15, R10, 0x3ff00000, RZ, 0xfc, !PT ;  /* 0x3ff000000a0f7812 */ /* 0x000fe400078efcff */
[----:B------:R-:W-:Y:S02]  /*0470*/  @!P0 LEA.HI R6, R9, 0xffffffca, RZ, 0xc ;  /* 0xffffffca09068811 */ /* 0x000fe400078f60ff */
[----:B------:R-:W-:Y:S02]  /*0480*/  ISETP.GE.U32.AND P1, PT, R15, 0x3ff6a09f, PT ;  /* 0x3ff6a09f0f00780c */ /* 0x000fe40003f26070 */
[----:B------:R-:W-:-:S11]  /*0490*/  IADD3 R7, PT, PT, R6, -0x3ff, RZ ;  /* 0xfffffc0106077810 */ /* 0x000fd60007ffe0ff */
[----:B------:R-:W-:Y:S02]  /*04a0*/  @P1 VIADD R11, R15, 0xfff00000 ;  /* 0xfff000000f0b1836 */ /* 0x000fe40000000000 */
[----:B------:R-:W-:Y:S02]  /*04b0*/  @P1 VIADD R7, R6, 0xfffffc02 ;  /* 0xfffffc0206071836 */ /* 0x000fe40000000000 */
[----:B------:R-:W-:-:S03]  /*04c0*/  @P1 IMAD.MOV.U32 R15, RZ, RZ, R11 ;  /* 0x000000ffff0f1224 */ /* 0x000fc600078e000b */
[----:B------:R-:W-:Y:S01]  /*04d0*/  LOP3.LUT R6, R7, 0x80000000, RZ, 0x3c, !PT ;  /* 0x8000000007067812 */ /* 0x000fe200078e3cff */
[----:B------:R-:W-:Y:S02]  /*04e0*/  IMAD.MOV.U32 R7, RZ, RZ, 0x43300000 ;  /* 0x43300000ff077424 */ /* 0x000fe400078e00ff */
[C---:B------:R-:W-:Y:S02]  /*04f0*/  DADD R12, R14.reuse, 1 ;  /* 0x3ff000000e0c7429 */ /* 0x040fe40000000000 */
[----:B------:R-:W-:-:S04]  /*0500*/  DADD R14, R14, -1 ;  /* 0xbff000000e0e7429 */ /* 0x000fc80000000000 */
[----:B------:R-:W0:Y:S02]  /*0510*/  MUFU.RCP64H R21, R13 ;  /* 0x0000000d00157308 */ /* 0x000e240000001800 */
[----:B0-----:R-:W-:-:S08]  /*0520*/  DFMA R10, -R12, R20, 1 ;  /* 0x3ff000000c0a742b */ /* 0x001fd00000000114 */
[----:B------:R-:W-:-:S08]  /*0530*/  DFMA R10, R10, R10, R10 ;  /* 0x0000000a0a0a722b */ /* 0x000fd0000000000a */
[----:B------:R-:W-:-:S08]  /*0540*/  DFMA R20, R20, R10, R20 ;  /* 0x0000000a1414722b */ /* 0x000fd00000000014 */
[----:B------:R-:W-:-:S08]  /*0550*/  DMUL R10, R14, R20 ;  /* 0x000000140e0a7228 */ /* 0x000fd00000000000 */
[----:B------:R-:W-:-:S08]  /*0560*/  DFMA R10, R14, R20, R10 ;  /* 0x000000140e0a722b */ /* 0x000fd0000000000a */
[-C--:B------:R-:W-:Y:S02]  /*0570*/  DMUL R16, R10, R10.reuse ;  /* 0x0000000a0a107228 */ /* 0x080fe40000000000 */
[----:B------:R-:W-:Y:S02]  /*0580*/  DADD R22, R14, -R10 ;  /* 0x000000000e167229 */ /* 0x000fe4000000080a */
[----:B------:R-:W-:-:S04]  /*0590*/  DMUL R26, R10, R10 ;  /* 0x0000000a0a1a7228 */ /* 0x000fc80000000000 */
[----:B------:R-:W-:Y:S01]  /*05a0*/  DFMA R12, R16, UR6, R18 ;  /* 0x00000006100c7c2b */ /* 0x000fe20008000012 */
[----:B------:R-:W-:Y:S01]  /*05b0*/  UMOV UR6, 0x75488a3f ;  /* 0x75488a3f00067882 */ /* 0x000fe20000000000 */
[----:B------:R-:W-:Y:S01]  /*05c0*/  UMOV UR7, 0x3ef3b20a ;  /* 0x3ef3b20a00077882 */ /* 0x000fe20000000000 */
[----:B------:R-:W-:-:S05]  /*05d0*/  DADD R22, R22, R22 ;  /* 0x0000000016167229 */ /* 0x000fca0000000016 */
[----:B------:R-:W-:Y:S01]  /*05e0*/  DFMA R12, R16, R12, UR6 ;  /* 0x00000006100c7e2b */ /* 0x000fe2000800000c */
[----:B------:R-:W-:Y:S01]  /*05f0*/  UMOV UR6, 0xe4faecd5 ;  /* 0xe4faecd500067882 */ /* 0x000fe20000000000 */
[----:B------:R-:W-:Y:S01]  /*0600*/  UMOV UR7, 0x3f1745cd ;  /* 0x3f1745cd00077882 */ /* 0x000fe20000000000 */
[----:B------:R-:W-:-:S05]  /*0610*/  DFMA R14, R14, -R10, R22 ;  /* 0x8000000a0e0e722b */ /* 0x000fca0000000016 */
[----:B------:R-:W-:Y:S01]  /*0620*/  DFMA R12, R16, R12, UR6 ;  /* 0x00000006100c7e2b */ /* 0x000fe2000800000c */
[----:B------:R-:W-:Y:S01]  /*0630*/  UMOV UR6, 0x258a578b ;  /* 0x258a578b00067882 */ /* 0x000fe20000000000 */
[----:B------:R-:W-:Y:S01]  /*0640*/  UMOV UR7, 0x3f3c71c7 ;  /* 0x3f3c71c700077882 */ /* 0x000fe20000000000 */
[----:B------:R-:W-:Y:S02]  /*0650*/  DMUL R14, R20, R14 ;  /* 0x0000000e140e7228 */ /* 0x000fe40000000000 */
[----:B------:R-:W-:-:S03]  /*0660*/  DFMA R20, R10, R10, -R26 ;  /* 0x0000000a0a14722b */ /* 0x000fc6000000081a */
[----:B------:R-:W-:Y:S01]  /*0670*/  DFMA R12, R16, R12, UR6 ;  /* 0x00000006100c7e2b */ /* 0x000fe2000800000c */
[----:B------:R-:W-:Y:S01]  /*0680*/  UMOV UR6, 0x9242b910 ;  /* 0x9242b91000067882 */ /* 0x000fe20000000000 */
[----:B------:R-:W-:-:S06]  /*0690*/  UMOV UR7, 0x3f624924 ;  /* 0x3f62492400077882 */ /* 0x000fcc0000000000 */
[----:B------:R-:W-:Y:S01]  /*06a0*/  DFMA R12, R16, R12, UR6 ;  /* 0x00000006100c7e2b */ /* 0x000fe2000800000c */
[----:B------:R-:W-:Y:S01]  /*06b0*/  UMOV UR6, 0x99999dfb ;  /* 0x99999dfb00067882 */ /* 0x000fe20000000000 */
[----:B------:R-:W-:-:S06]  /*06c0*/  UMOV UR7, 0x3f899999 ;  /* 0x3f89999900077882 */ /* 0x000fcc0000000000 */
[----:B------:R-:W-:Y:S01]  /*06d0*/  DFMA R18, R16, R12, UR6 ;  /* 0x0000000610127e2b */ /* 0x000fe2000800000c */
[----:B------:R-:W-:Y:S01]  /*06e0*/  UMOV UR6, 0x55555555 ;  /* 0x5555555500067882 */ /* 0x000fe20000000000 */
[----:B------:R-:W-:-:S06]  /*06f0*/  UMOV UR7, 0x3fb55555 ;  /* 0x3fb5555500077882 */ /* 0x000fcc0000000000 */
[----:B------:R-:W-:-:S08]  /*0700*/  DFMA R12, R16, R18, UR6 ;  /* 0x00000006100c7e2b */ /* 0x000fd00008000012 */
[----:B------:R-:W-:Y:S01]  /*0710*/  DADD R22, -R12, UR6 ;  /* 0x000000060c167e29 */ /* 0x000fe20008000100 */
[----:B------:R-:W-:Y:S01]  /*0720*/  UMOV UR6, 0xb9e7b0 ;  /* 0x00b9e7b000067882 */ /* 0x000fe20000000000 */
[----:B------:R-:W-:-:S06]  /*0730*/  UMOV UR7, 0x3c46a4cb ;  /* 0x3c46a4cb00077882 */ /* 0x000fcc0000000000 */
[----:B------:R-:W-:Y:S02]  /*0740*/  DFMA R18, R16, R18, R22 ;  /* 0x000000121012722b */ /* 0x000fe40000000016 */
[----:B------:R-:W-:Y:S01]  /*0750*/  DMUL R16, R10, R26 ;  /* 0x0000001a0a107228 */ /* 0x000fe20000000000 */
[----:B------:R-:W-:Y:S02]  /*0760*/  VIADD R23, R15, 0x100000 ;  /* 0x001000000f177836 */ /* 0x000fe40000000000 */
[----:B------:R-:W-:-:S03]  /*0770*/  IMAD.MOV.U32 R22, RZ, RZ, R14 ;  /* 0x000000ffff167224 */ /* 0x000fc600078e000e */
[----:B------:R-:W-:Y:S01]  /*0780*/  DADD R18, R18, -UR6 ;  /* 0x8000000612127e29 */ /* 0x000fe20008000000 */
[----:B------:R-:W-:Y:S01]  /*0790*/  UMOV UR6, 0x80000000 ;  /* 0x8000000000067882 */ /* 0x000fe20000000000 */
[C---:B------:R-:W-:Y:S01]  /*07a0*/  DFMA R24, R10.reuse, R26, -R16 ;  /* 0x0000001a0a18722b */ /* 0x040fe20000000810 */
[----:B------:R-:W-:Y:S01]  /*07b0*/  UMOV UR7, 0x43300000 ;  /* 0x4330000000077882 */ /* 0x000fe20000000000 */
[----:B------:R-:W-:-:S04]  /*07c0*/  DFMA R20, R10, R22, R20 ;  /* 0x000000160a14722b */ /* 0x000fc80000000014 */
[----:B------:R-:W-:Y:S02]  /*07d0*/  DADD R22, R12, R18 ;  /* 0x000000000c167229 */ /* 0x000fe40000000012 */
[----:B------:R-:W-:-:S06]  /*07e0*/  DFMA R24, R14, R26, R24 ;  /* 0x0000001a0e18722b */ /* 0x000fcc0000000018 */
[----:B------:R-:W-:Y:S02]  /*07f0*/  DMUL R26, R22, R16 ;  /* 0x00000010161a7228 */ /* 0x000fe40000000000 */
[----:B------:R-:W-:Y:S02]  /*0800*/  DFMA R20, R10, R20, R24 ;  /* 0x000000140a14722b */ /* 0x000fe40000000018 */
[----:B------:R-:W-:-:S04]  /*0810*/  DADD R24, R12, -R22 ;  /* 0x000000000c187229 */ /* 0x000fc80000000816 */
[----:B------:R-:W-:-:S04]  /*0820*/  DFMA R12, R22, R16, -R26 ;  /* 0x00000010160c722b */ /* 0x000fc8000000081a */
[----:B------:R-:W-:-:S04]  /*0830*/  DADD R24, R18, R24 ;  /* 0x0000000012187229 */ /* 0x000fc80000000018 */
[----:B------:R-:W-:-:S08]  /*0840*/  DFMA R12, R22, R20, R12 ;  /* 0x00000014160c722b */ /* 0x000fd0000000000c */
[----:B------:R-:W-:-:S08]  /*0850*/  DFMA R24, R24, R16, R12 ;  /* 0x000000101818722b */ /* 0x000fd0000000000c */
[----:B------:R-:W-:-:S08]  /*0860*/  DADD R16, R26, R24 ;  /* 0x000000001a107229 */ /* 0x000fd00000000018 */
[--C-:B------:R-:W-:Y:S02]  /*0870*/  DADD R12, R10, R16.reuse ;  /* 0x000000000a0c7229 */ /* 0x100fe40000000010 */
[----:B------:R-:W-:-:S06]  /*0880*/  DADD R26, R26, -R16 ;  /* 0x000000001a1a7229 */ /* 0x000fcc0000000810 */
[----:B------:R-:W-:Y:S02]  /*0890*/  DADD R10, R10, -R12 ;  /* 0x000000000a0a7229 */ /* 0x000fe4000000080c */
[----:B------:R-:W-:-:S06]  /*08a0*/  DADD R26, R24, R26 ;  /* 0x00000000181a7229 */ /* 0x000fcc000000001a */
[----:B------:R-:W-:-:S08]  /*08b0*/  DADD R10, R16, R10 ;  /* 0x00000000100a7229 */ /* 0x000fd0000000000a */
[----:B------:R-:W-:-:S08]  /*08c0*/  DADD R10, R26, R10 ;  /* 0x000000001a0a7229 */ /* 0x000fd0000000000a */
[----:B------:R-:W-:Y:S02]  /*08d0*/  DADD R10, R14, R10 ;  /* 0x000000000e0a7229 */ /* 0x000fe4000000000a */
[----:B------:R-:W-:Y:S01]  /*08e0*/  DADD R14, R6, -UR6 ;  /* 0x80000006060e7e29 */ /* 0x000fe20008000000 */
[----:B------:R-:W-:Y:S01]  /*08f0*/  UMOV UR6, 0xfefa39ef ;  /* 0xfefa39ef00067882 */ /* 0x000fe20000000000 */
[----:B------:R-:W-:-:S04]  /*0900*/  UMOV UR7, 0x3fe62e42 ;  /* 0x3fe62e4200077882 */ /* 0x000fc80000000000 */
[----:B------:R-:W-:-:S08]  /*0910*/  DADD R8, R12, R10 ;  /* 0x000000000c087229 */ /* 0x000fd0000000000a */
[--C-:B------:R-:W-:Y:S02]  /*0920*/  DFMA R6, R14, UR6, R8.reuse ;  /* 0x000000060e067c2b */ /* 0x100fe40008000008 */
[----:B------:R-:W-:-:S06]  /*0930*/  DADD R12, R12, -R8 ;  /* 0x000000000c0c7229 */ /* 0x000fcc0000000808 */
[----:B------:R-:W-:Y:S02]  /*0940*/  DFMA R16, R14, -UR6, R6 ;  /* 0x800000060e107c2b */ /* 0x000fe40008000006 */
[----:B------:R-:W-:-:S06]  /*0950*/  DADD R12, R10, R12 ;  /* 0x000000000a0c7229 */ /* 0x000fcc000000000c */
[----:B------:R-:W-:-:S08]  /*0960*/  DADD R16, -R8, R16 ;  /* 0x0000000008107229 */ /* 0x000fd00000000110 */
[----:B------:R-:W-:-:S08]  /*0970*/  DADD R12, R12, -R16 ;  /* 0x000000000c0c7229 */ /* 0x000fd00000000810 */
[----:B------:R-:W-:-:S08]  /*0980*/  DFMA R12, R14, UR8, R12 ;  /* 0x000000080e0c7c2b */ /* 0x000fd0000800000c */
[----:B------:R-:W-:-:S08]  /*0990*/  DADD R8, R6, R12 ;  /* 0x0000000006087229 */ /* 0x000fd0000000000c */
[----:B------:R-:W-:Y:S02]  /*09a0*/  DADD R10, R6, -R8 ;  /* 0x00000000060a7229 */ /* 0x000fe40000000808 */
[----:B------:R-:W-:-:S06]  /*09b0*/  DMUL R6, R8, 2 ;  /* 0x4000000008067828 */ /* 0x000fcc0000000000 */
[----:B------:R-:W-:Y:S02]  /*09c0*/  DADD R12, R12, R10 ;  /* 0x000000000c0c7229 */ /* 0x000fe4000000000a */
[----:B------:R-:W-:Y:S01]  /*09d0*/  DFMA R8, R8, 2, -R6 ;  /* 0x400000000808782b */ /* 0x000fe20000000806 */
[----:B------:R-:W-:Y:S02]  /*09e0*/  IMAD.MOV.U32 R10, RZ, RZ, 0x652b82fe ;  /* 0x652b82feff0a7424 */ /* 0x000fe400078e00ff */
[----:B------:R-:W-:-:S05]  /*09f0*/  IMAD.MOV.U32 R11, RZ, RZ, 0x3ff71547 ;  /* 0x3ff71547ff0b7424 */ /* 0x000fca00078e00ff */
[----:B------:R-:W-:-:S08]  /*0a00*/  DFMA R12, R12, 2, R8 ;  /* 0x400000000c0c782b */ /* 0x000fd00000000008 */
[----:B------:R-:W-:-:S08]  /*0a10*/  DADD R8, R6, R12 ;  /* 0x0000000006087229 */ /* 0x000fd0000000000c */
[----:B------:R-:W-:Y:S02]  /*0a20*/  DFMA R10, R8, R10, 6.75539944105574400000e+15 ;  /* 0x43380000080a742b */ /* 0x000fe4000000000a */
[----:B------:R-:W-:Y:S01]  /*0a30*/  FSETP.GEU.AND P0, PT, |R9|, 4.1917929649353027344, PT ;  /* 0x4086232b0900780b */ /* 0x000fe20003f0e200 */
[----:B------:R-:W-:-:S05]  /*0a40*/  DADD R6, R6, -R8 ;  /* 0x0000000006067229 */ /* 0x000fca0000000808 */
[----:B------:R-:W-:-:S03]  /*0a50*/  DADD R14, R10, -6.75539944105574400000e+15 ;  /* 0xc33800000a0e7429 */ /* 0x000fc60000000000 */
[----:B------:R-:W-:-:S05]  /*0a60*/  DADD R12, R12, R6 ;  /* 0x000000000c0c7229 */ /* 0x000fca0000000006 */
[----:B------:R-:W-:Y:S01]  /*0a70*/  DFMA R16, R14, -UR6, R8 ;  /* 0x800000060e107c2b */ /* 0x000fe20008000008 */
[----:B------:R-:W-:Y:S01]  /*0a80*/  UMOV UR6, 0x3b39803f ;  /* 0x3b39803f00067882 */ /* 0x000fe20000000000 */
[----:B------:R-:W-:-:S06]  /*0a90*/  UMOV UR7, 0x3c7abc9e ;  /* 0x3c7abc9e00077882 */ /* 0x000fcc0000000000 */
[----:B------:R-:W-:Y:S01]  /*0aa0*/  DFMA R14, R14, -UR6, R16 ;  /* 0x800000060e0e7c2b */ /* 0x000fe20008000010 */
[----:B------:R-:W-:Y:S01]  /*0ab0*/  UMOV UR6, 0x69ce2bdf ;  /* 0x69ce2bdf00067882 */ /* 0x000fe20000000000 */
[----:B------:R-:W-:Y:S01]  /*0ac0*/  MOV R16, 0xfca213ea ;  /* 0xfca213ea00107802 */ /* 0x000fe20000000f00 */
[----:B------:R-:W-:Y:S01]  /*0ad0*/  IMAD.MOV.U32 R17, RZ, RZ, 0x3e928af3 ;  /* 0x3e928af3ff117424 */ /* 0x000fe200078e00ff */
[----:B------:R-:W-:-:S05]  /*0ae0*/  UMOV UR7, 0x3e5ade15 ;  /* 0x3e5ade1500077882 */ /* 0x000fca0000000000 */
[----:B------:R-:W-:Y:S01]  /*0af0*/  DFMA R16, R14, UR6, R16 ;  /* 0x000000060e107c2b */ /* 0x000fe20008000010 */
        /* <DEDUP_REMOVED lines=24> */
[----:B------:R-:W-:-:S08]  /*0c80*/  DFMA R16, R14, R16, 1 ;  /* 0x3ff000000e10742b */ /* 0x000fd00000000010 */
[----:B------:R-:W-:-:S10]  /*0c90*/  DFMA R14, R14, R16, 1 ;  /* 0x3ff000000e0e742b */ /* 0x000fd40000000010 */
[----:B------:R-:W-:Y:S02]  /*0ca0*/  IMAD R7, R10, 0x100000, R15 ;  /* 0x001000000a077824 */ /* 0x000fe400078e020f */
[----:B------:R-:W-:Y:S01]  /*0cb0*/  IMAD.MOV.U32 R6, RZ, RZ, R14 ;  /* 0x000000ffff067224 */ /* 0x000fe200078e000e */
[----:B------:R-:W-:Y:S06]  /*0cc0*/  @!P0 BRA `(.L_x_13) ;  /* 0x0000000000308947 */ /* 0x000fec0003800000 */
[----:B------:R-:W-:Y:S01]  /*0cd0*/  FSETP.GEU.AND P1, PT, |R9|, 4.2275390625, PT ;  /* 0x408748000900780b */ /* 0x000fe20003f2e200 */
[C---:B------:R-:W-:Y:S02]  /*0ce0*/  DADD R16, R8.reuse, +INF ;  /* 0x7ff0000008107429 */ /* 0x040fe40000000000 */
[----:B------:R-:W-:-:S08]  /*0cf0*/  DSETP.GEU.AND P0, PT, R8, RZ, PT ;  /* 0x000000ff0800722a */ /* 0x000fd00003f0e000 */
[----:B------:R-:W-:Y:S02]  /*0d00*/  FSEL R7, R17, RZ, P0 ;  /* 0x000000ff11077208 */ /* 0x000fe40000000000 */
[----:B------:R-:W-:-:S04]  /*0d10*/  @!P1 LEA.HI R6, R10, R10, RZ, 0x1 ;  /* 0x0000000a0a069211 */ /* 0x000fc800078f08ff */
[----:B------:R-:W-:Y:S02]  /*0d20*/  @!P1 SHF.R.S32.HI R9, RZ, 0x1, R6 ;  /* 0x00000001ff099819 */ /* 0x000fe40000011406 */
[----:B------:R-:W-:Y:S02]  /*0d30*/  FSEL R6, R16, RZ, P0 ;  /* 0x000000ff10067208 */ /* 0x000fe40000000000 */
[----:B------:R-:W-:Y:S01]  /*0d40*/  @!P1 LEA R15, R9, R15, 0x14 ;  /* 0x0000000f090f9211 */ /* 0x000fe200078ea0ff */
[----:B------:R-:W-:-:S05]  /*0d50*/  @!P1 IMAD.IADD R8, R10, 0x1, -R9 ;  /* 0x000000010a089824 */ /* 0x000fca00078e0a09 */
[----:B------:R-:W-:Y:S01]  /*0d60*/  @!P1 LEA R9, R8, 0x3ff00000, 0x14 ;  /* 0x3ff0000008099811 */ /* 0x000fe200078ea0ff */
[----:B------:R-:W-:-:S06]  /*0d70*/  @!P1 IMAD.MOV.U32 R8, RZ, RZ, RZ ;  /* 0x000000ffff089224 */ /* 0x000fcc00078e00ff */
[----:B------:R-:W-:-:S11]  /*0d80*/  @!P1 DMUL R6, R14, R8 ;  /* 0x000000080e069228 */ /* 0x000fd60000000000 */
.L_x_13:
[----:B------:R-:W-:Y:S02]  /*0d90*/  DFMA R12, R12, R6, R6 ;  /* 0x000000060c0c722b */ /* 0x000fe40000000006 */
[----:B------:R-:W-:-:S08]  /*0da0*/  DSETP.NEU.AND P0, PT, |R6|, +INF , PT ;  /* 0x7ff000000600742a */ /* 0x000fd00003f0d200 */
[----:B------:R-:W-:Y:S01]  /*0db0*/  FSEL R10, R6, R12, !P0 ;  /* 0x0000000c060a7208 */ /* 0x000fe20004000000 */
[----:B------:R-:W-:Y:S01]  /*0dc0*/  IMAD.MOV.U32 R6, RZ, RZ, R0 ;  /* 0x000000ffff067224 */ /* 0x000fe200078e0000 */
[----:B------:R-:W-:Y:S01]  /*0dd0*/  FSEL R11, R7, R13, !P0 ;  /* 0x0000000d070b7208 */ /* 0x000fe20004000000 */
[----:B------:R-:W-:-:S04]  /*0de0*/  IMAD.MOV.U32 R7, RZ, RZ, 0x0 ;  /* 0x00000000ff077424 */ /* 0x000fc800078e00ff */
[----:B------:R-:W-:Y:S05]  /*0df0*/  RET.REL.NODEC R6 `(_Z13substr_kernelPKfS0_iPf) ;  /* 0xfffffff006807950 */ /* 0x000fea0003c3ffff */
.L_x_14:
        /* <DEDUP_REMOVED lines=16> */
.L_x_16:


//--------------------- .nv.shared._Z13evolve_kernelPKfPfiifff --------------------------
	.section	.nv.shared._Z13evolve_kernelPKfPfiifff,"aw",@nobits
	.sectionflags	@""
	.align	4
.nv.shared._Z13evolve_kernelPKfPfiifff:
	.zero		2320


//--------------------- .nv.shared.reserved.0     --------------------------
	.section	.nv.shared.reserved.0,"aw",@nobits
	.weak		__nv_reservedSMEM_offset_0_alias
	.size		__nv_reservedSMEM_offset_0_alias, 0, 64
	.other		__nv_reservedSMEM_offset_0_alias,@"STO_CUDA_RESERVED_SHARED STV_DEFAULT"
__nv_reservedSMEM_offset_0_alias:
	.zero		0
	.zero		64


//--------------------- .nv.constant0._Z13evolve_kernelPKfPfiifff --------------------------
	.section	.nv.constant0._Z13evolve_kernelPKfPfiifff,"a",@progbits
	.sectionflags	@""
	.align	4
.nv.constant0._Z13evolve_kernelPKfPfiifff:
	.zero		932


//--------------------- .nv.constant0._Z13substr_kernelPKfS0_iPf --------------------------
	.section	.nv.constant0._Z13substr_kernelPKfS0_iPf,"a",@progbits
	.sectionflags	@""
	.align	4
.nv.constant0._Z13substr_kernelPKfS0_iPf:
	.zero		928


//--------------------- SYMBOLS --------------------------

	.type		.nv.reservedSmem.offset0,@object
	.size		.nv.reservedSmem.offset0,0x4
	.type		.nv.reservedSmem.cap,@object
	.size		.nv.reservedSmem.cap,0x4
